//
// Generated by NVIDIA NVVM Compiler
//
// Compiler Build ID: CL-36424714
// Cuda compilation tools, release 13.0, V13.0.88
// Based on NVVM 20.0.0
//

.version 9.0
.target sm_100
.address_size 64

	// .globl	energy_loss_kernel_with_path_tracking

.visible .entry energy_loss_kernel_with_path_tracking(
	.param .u64 .ptr .align 1 energy_loss_kernel_with_path_tracking_param_0,
	.param .u64 .ptr .align 1 energy_loss_kernel_with_path_tracking_param_1,
	.param .u64 .ptr .align 1 energy_loss_kernel_with_path_tracking_param_2,
	.param .u64 .ptr .align 1 energy_loss_kernel_with_path_tracking_param_3,
	.param .u64 .ptr .align 1 energy_loss_kernel_with_path_tracking_param_4,
	.param .u64 .ptr .align 1 energy_loss_kernel_with_path_tracking_param_5,
	.param .u64 .ptr .align 1 energy_loss_kernel_with_path_tracking_param_6,
	.param .u64 .ptr .align 1 energy_loss_kernel_with_path_tracking_param_7,
	.param .u64 .ptr .align 1 energy_loss_kernel_with_path_tracking_param_8,
	.param .f32 energy_loss_kernel_with_path_tracking_param_9,
	.param .f32 energy_loss_kernel_with_path_tracking_param_10,
	.param .f32 energy_loss_kernel_with_path_tracking_param_11,
	.param .u32 energy_loss_kernel_with_path_tracking_param_12,
	.param .u32 energy_loss_kernel_with_path_tracking_param_13,
	.param .u32 energy_loss_kernel_with_path_tracking_param_14,
	.param .u32 energy_loss_kernel_with_path_tracking_param_15,
	.param .u32 energy_loss_kernel_with_path_tracking_param_16
)
{
	.reg .pred 	%p<42>;
	.reg .b32 	%r<153>;
	.reg .b32 	%f<198>;
	.reg .b64 	%rd<136>;
	.reg .b64 	%fd<49>;

	ld.param.u64 	%rd11, [energy_loss_kernel_with_path_tracking_param_0];
	ld.param.u64 	%rd12, [energy_loss_kernel_with_path_tracking_param_1];
	ld.param.u64 	%rd13, [energy_loss_kernel_with_path_tracking_param_2];
	ld.param.u64 	%rd14, [energy_loss_kernel_with_path_tracking_param_4];
	ld.param.u64 	%rd15, [energy_loss_kernel_with_path_tracking_param_5];
	ld.param.u64 	%rd16, [energy_loss_kernel_with_path_tracking_param_6];
	ld.param.u64 	%rd17, [energy_loss_kernel_with_path_tracking_param_7];
	ld.param.u64 	%rd18, [energy_loss_kernel_with_path_tracking_param_8];
	ld.param.f32 	%f19, [energy_loss_kernel_with_path_tracking_param_9];
	ld.param.f32 	%f20, [energy_loss_kernel_with_path_tracking_param_10];
	ld.param.f32 	%f21, [energy_loss_kernel_with_path_tracking_param_11];
	ld.param.u32 	%r56, [energy_loss_kernel_with_path_tracking_param_12];
	ld.param.u32 	%r59, [energy_loss_kernel_with_path_tracking_param_13];
	ld.param.u32 	%r60, [energy_loss_kernel_with_path_tracking_param_14];
	ld.param.u32 	%r57, [energy_loss_kernel_with_path_tracking_param_15];
	cvta.to.global.u64 	%rd1, %rd12;
	cvta.to.global.u64 	%rd2, %rd16;
	cvta.to.global.u64 	%rd3, %rd14;
	cvta.to.global.u64 	%rd4, %rd15;
	cvta.to.global.u64 	%rd5, %rd13;
	cvta.to.global.u64 	%rd6, %rd18;
	cvta.to.global.u64 	%rd7, %rd17;
	cvta.to.global.u64 	%rd8, %rd11;
	mov.u32 	%r61, %ctaid.x;
	mov.u32 	%r62, %ntid.x;
	mov.u32 	%r63, %tid.x;
	mad.lo.s32 	%r1, %r61, %r62, %r63;
	mov.u32 	%r64, %nctaid.x;
	mul.lo.s32 	%r2, %r64, %r62;
	mul.lo.s32 	%r3, %r57, %r60;
	mul.lo.s32 	%r4, %r3, %r59;
	mul.lo.s32 	%r5, %r4, %r56;
	setp.ge.s32 	%p1, %r1, %r5;
	mov.f64 	%fd41, 0d0000000000000000;
	@%p1 bra 	$L__BB0_62;
	ld.param.u32 	%r138, [energy_loss_kernel_with_path_tracking_param_16];
	ld.param.u32 	%r131, [energy_loss_kernel_with_path_tracking_param_12];
	setp.lt.s32 	%p2, %r138, 3;
	add.s32 	%r6, %r138, -2;
	add.s32 	%r7, %r138, -1;
	add.s32 	%r8, %r131, -1;
	mul.wide.s32 	%rd19, %r131, 4;
	add.s64 	%rd9, %rd2, %rd19;
	mul.lo.s32 	%r9, %r4, %r8;
	@%p2 bra 	$L__BB0_33;
	ld.param.u32 	%r135, [energy_loss_kernel_with_path_tracking_param_12];
	mov.f64 	%fd41, 0d0000000000000000;
	setp.lt.s32 	%p20, %r135, 3;
	@%p20 bra 	$L__BB0_19;
	mul.wide.s32 	%rd128, %r4, 4;
$L__BB0_4:
	div.s32 	%r107, %r1, %r4;
	mul.lo.s32 	%r109, %r107, %r4;
	sub.s32 	%r11, %r1, %r109;
	rem.s32 	%r12, %r11, %r3;
	rem.s32 	%r13, %r12, %r57;
	sub.s32 	%r14, %r11, %r12;
	sub.s32 	%r15, %r12, %r13;
	add.s32 	%r110, %r13, %r109;
	add.s32 	%r111, %r110, %r14;
	add.s32 	%r112, %r111, %r15;
	mul.wide.s32 	%rd101, %r112, 4;
	add.s64 	%rd102, %rd8, %rd101;
	ld.global.nc.f32 	%f1, [%rd102];
	setp.lt.f32 	%p30, %f1, 0f2B8CBCCC;
	@%p30 bra 	$L__BB0_18;
	mul.wide.s32 	%rd103, %r12, 4;
	add.s64 	%rd104, %rd7, %rd103;
	ld.global.nc.f32 	%f152, [%rd104];
	fma.rn.f32 	%f2, %f152, 0fBFDC28F6, %f21;
	add.s64 	%rd105, %rd6, %rd103;
	mul.f32 	%f153, %f19, %f1;
	atom.global.add.f32 	%f154, [%rd105], %f153;
	setp.le.f32 	%p31, %f2, %f20;
	@%p31 bra 	$L__BB0_65;
	mov.b32 	%r143, 0;
	mov.u32 	%r142, %r6;
$L__BB0_7:
	add.s32 	%r114, %r142, %r143;
	shr.u32 	%r115, %r114, 31;
	add.s32 	%r116, %r114, %r115;
	shr.s32 	%r117, %r116, 1;
	mul.wide.s32 	%rd108, %r117, 4;
	add.s64 	%rd109, %rd4, %rd108;
	ld.global.nc.f32 	%f157, [%rd109+4];
	setp.geu.f32 	%p32, %f2, %f157;
	selp.u32 	%r118, 1, 0, %p32;
	add.s32 	%r143, %r143, %r118;
	selp.b32 	%r142, %r142, %r117, %p32;
	setp.lt.s32 	%p33, %r143, %r142;
	@%p33 bra 	$L__BB0_7;
	mul.wide.u32 	%rd110, %r143, 4;
	add.s64 	%rd111, %rd4, %rd110;
	ld.global.nc.f32 	%f158, [%rd111];
	add.s32 	%r119, %r143, 1;
	min.s32 	%r120, %r119, %r7;
	mul.wide.s32 	%rd112, %r120, 4;
	add.s64 	%rd113, %rd4, %rd112;
	ld.global.nc.f32 	%f159, [%rd113];
	add.s64 	%rd114, %rd3, %rd110;
	ld.global.nc.f32 	%f160, [%rd114];
	add.s64 	%rd115, %rd3, %rd112;
	ld.global.nc.f32 	%f161, [%rd115];
	sub.f32 	%f162, %f159, %f158;
	max.f32 	%f163, %f162, 0f2B8CBCCC;
	sub.f32 	%f164, %f2, %f158;
	div.rn.f32 	%f165, %f164, %f163;
	min.f32 	%f166, %f165, 0f3F800000;
	max.f32 	%f167, %f166, 0f00000000;
	sub.f32 	%f168, %f161, %f160;
	fma.rn.f32 	%f169, %f168, %f167, %f160;
	mul.f32 	%f3, %f19, %f169;
	sub.f32 	%f4, %f2, %f3;
	setp.gtu.f32 	%p34, %f4, %f20;
	@%p34 bra 	$L__BB0_10;
	mul.wide.s32 	%rd116, %r12, 4;
	add.s64 	%rd117, %rd5, %rd116;
	mul.f32 	%f170, %f1, %f2;
	atom.global.add.f32 	%f171, [%rd117], %f170;
	cvt.f64.f32 	%fd37, %f1;
	add.f64 	%fd41, %fd41, %fd37;
	bra.uni 	$L__BB0_18;
$L__BB0_10:
	ld.global.nc.f32 	%f172, [%rd9+-4];
	setp.ge.f32 	%p35, %f4, %f172;
	@%p35 bra 	$L__BB0_15;
	ld.global.nc.f32 	%f173, [%rd2];
	setp.lt.f32 	%p36, %f4, %f173;
	@%p36 bra 	$L__BB0_17;
	ld.param.u32 	%r137, [energy_loss_kernel_with_path_tracking_param_12];
	add.s32 	%r144, %r137, -2;
	mov.b32 	%r145, 0;
$L__BB0_13:
	add.s32 	%r122, %r144, %r145;
	shr.u32 	%r123, %r122, 31;
	add.s32 	%r124, %r122, %r123;
	shr.s32 	%r125, %r124, 1;
	mul.wide.s32 	%rd118, %r125, 4;
	add.s64 	%rd119, %rd2, %rd118;
	ld.global.nc.f32 	%f174, [%rd119+4];
	setp.geu.f32 	%p37, %f4, %f174;
	selp.u32 	%r126, 1, 0, %p37;
	add.s32 	%r145, %r145, %r126;
	selp.b32 	%r144, %r144, %r125, %p37;
	setp.lt.s32 	%p38, %r145, %r144;
	@%p38 bra 	$L__BB0_13;
	setp.lt.s32 	%p39, %r145, %r8;
	@%p39 bra 	$L__BB0_16;
$L__BB0_15:
	add.s32 	%r127, %r13, %r9;
	add.s32 	%r128, %r127, %r14;
	add.s32 	%r129, %r128, %r15;
	mul.wide.s32 	%rd120, %r129, 4;
	add.s64 	%rd121, %rd1, %rd120;
	atom.global.add.f32 	%f175, [%rd121], %f1;
	mul.wide.s32 	%rd122, %r12, 4;
	add.s64 	%rd123, %rd5, %rd122;
	mul.f32 	%f176, %f1, %f3;
	atom.global.add.f32 	%f177, [%rd123], %f176;
	bra.uni 	$L__BB0_18;
$L__BB0_16:
	mul.wide.u32 	%rd124, %r145, 4;
	add.s64 	%rd125, %rd2, %rd124;
	ld.global.nc.f32 	%f178, [%rd125];
	ld.global.nc.f32 	%f179, [%rd125+4];
	sub.f32 	%f180, %f179, %f178;
	max.f32 	%f181, %f180, 0f2B8CBCCC;
	sub.f32 	%f182, %f179, %f4;
	div.rn.f32 	%f183, %f182, %f181;
	mov.f32 	%f184, 0f3F800000;
	sub.f32 	%f185, %f184, %f183;
	min.f32 	%f186, %f183, 0f3F800000;
	max.f32 	%f187, %f186, 0f00000000;
	min.f32 	%f188, %f185, 0f3F800000;
	max.f32 	%f189, %f188, 0f00000000;
	mad.lo.s32 	%r130, %r145, %r4, %r11;
	mul.wide.s32 	%rd126, %r130, 4;
	add.s64 	%rd127, %rd1, %rd126;
	mul.f32 	%f190, %f1, %f187;
	atom.global.add.f32 	%f191, [%rd127], %f190;
	add.s64 	%rd129, %rd127, %rd128;
	mul.f32 	%f192, %f1, %f189;
	atom.global.add.f32 	%f193, [%rd129], %f192;
	mul.wide.s32 	%rd130, %r12, 4;
	add.s64 	%rd131, %rd5, %rd130;
	mul.f32 	%f194, %f1, %f3;
	atom.global.add.f32 	%f195, [%rd131], %f194;
	bra.uni 	$L__BB0_18;
$L__BB0_17:
	mul.wide.s32 	%rd132, %r12, 4;
	add.s64 	%rd133, %rd5, %rd132;
	mul.f32 	%f196, %f1, %f4;
	atom.global.add.f32 	%f197, [%rd133], %f196;
	cvt.f64.f32 	%fd38, %f1;
	add.f64 	%fd41, %fd41, %fd38;
$L__BB0_18:
	add.s32 	%r1, %r1, %r2;
	setp.lt.s32 	%p40, %r1, %r5;
	@%p40 bra 	$L__BB0_4;
	bra.uni 	$L__BB0_62;
$L__BB0_19:
	mul.wide.s32 	%rd95, %r4, 4;
$L__BB0_20:
	div.s32 	%r90, %r1, %r4;
	mul.lo.s32 	%r92, %r90, %r4;
	sub.s32 	%r27, %r1, %r92;
	rem.s32 	%r28, %r27, %r3;
	rem.s32 	%r29, %r28, %r57;
	sub.s32 	%r30, %r27, %r28;
	sub.s32 	%r31, %r28, %r29;
	add.s32 	%r93, %r29, %r92;
	add.s32 	%r94, %r93, %r30;
	add.s32 	%r95, %r94, %r31;
	mul.wide.s32 	%rd72, %r95, 4;
	add.s64 	%rd73, %rd8, %rd72;
	ld.global.nc.f32 	%f5, [%rd73];
	setp.lt.f32 	%p21, %f5, 0f2B8CBCCC;
	@%p21 bra 	$L__BB0_32;
	mul.wide.s32 	%rd74, %r28, 4;
	add.s64 	%rd75, %rd7, %rd74;
	ld.global.nc.f32 	%f109, [%rd75];
	fma.rn.f32 	%f6, %f109, 0fBFDC28F6, %f21;
	add.s64 	%rd76, %rd6, %rd74;
	mul.f32 	%f110, %f19, %f5;
	atom.global.add.f32 	%f111, [%rd76], %f110;
	setp.le.f32 	%p22, %f6, %f20;
	@%p22 bra 	$L__BB0_66;
	mov.b32 	%r148, 0;
	mov.u32 	%r147, %r6;
$L__BB0_23:
	add.s32 	%r97, %r147, %r148;
	shr.u32 	%r98, %r97, 31;
	add.s32 	%r99, %r97, %r98;
	shr.s32 	%r100, %r99, 1;
	mul.wide.s32 	%rd79, %r100, 4;
	add.s64 	%rd80, %rd4, %rd79;
	ld.global.nc.f32 	%f114, [%rd80+4];
	setp.geu.f32 	%p23, %f6, %f114;
	selp.u32 	%r101, 1, 0, %p23;
	add.s32 	%r148, %r148, %r101;
	selp.b32 	%r147, %r147, %r100, %p23;
	setp.lt.s32 	%p24, %r148, %r147;
	@%p24 bra 	$L__BB0_23;
	mul.wide.u32 	%rd81, %r148, 4;
	add.s64 	%rd82, %rd4, %rd81;
	ld.global.nc.f32 	%f115, [%rd82];
	add.s32 	%r102, %r148, 1;
	min.s32 	%r103, %r102, %r7;
	mul.wide.s32 	%rd83, %r103, 4;
	add.s64 	%rd84, %rd4, %rd83;
	ld.global.nc.f32 	%f116, [%rd84];
	add.s64 	%rd85, %rd3, %rd81;
	ld.global.nc.f32 	%f117, [%rd85];
	add.s64 	%rd86, %rd3, %rd83;
	ld.global.nc.f32 	%f118, [%rd86];
	sub.f32 	%f119, %f116, %f115;
	max.f32 	%f120, %f119, 0f2B8CBCCC;
	sub.f32 	%f121, %f6, %f115;
	div.rn.f32 	%f122, %f121, %f120;
	min.f32 	%f123, %f122, 0f3F800000;
	max.f32 	%f124, %f123, 0f00000000;
	sub.f32 	%f125, %f118, %f117;
	fma.rn.f32 	%f126, %f125, %f124, %f117;
	mul.f32 	%f7, %f19, %f126;
	sub.f32 	%f8, %f6, %f7;
	setp.gtu.f32 	%p25, %f8, %f20;
	@%p25 bra 	$L__BB0_26;
	mul.wide.s32 	%rd87, %r28, 4;
	add.s64 	%rd88, %rd5, %rd87;
	mul.f32 	%f127, %f5, %f6;
	atom.global.add.f32 	%f128, [%rd88], %f127;
	cvt.f64.f32 	%fd33, %f5;
	add.f64 	%fd41, %fd41, %fd33;
	bra.uni 	$L__BB0_32;
$L__BB0_26:
	ld.global.nc.f32 	%f129, [%rd9+-4];
	setp.ge.f32 	%p26, %f8, %f129;
	@%p26 bra 	$L__BB0_29;
	ld.global.nc.f32 	%f9, [%rd2];
	setp.lt.f32 	%p27, %f8, %f9;
	@%p27 bra 	$L__BB0_31;
	ld.param.u32 	%r136, [energy_loss_kernel_with_path_tracking_param_12];
	setp.eq.s32 	%p28, %r136, 2;
	@%p28 bra 	$L__BB0_30;
$L__BB0_29:
	add.s32 	%r104, %r29, %r9;
	add.s32 	%r105, %r104, %r30;
	add.s32 	%r106, %r105, %r31;
	mul.wide.s32 	%rd89, %r106, 4;
	add.s64 	%rd90, %rd1, %rd89;
	atom.global.add.f32 	%f130, [%rd90], %f5;
	mul.wide.s32 	%rd91, %r28, 4;
	add.s64 	%rd92, %rd5, %rd91;
	mul.f32 	%f131, %f5, %f7;
	atom.global.add.f32 	%f132, [%rd92], %f131;
	bra.uni 	$L__BB0_32;
$L__BB0_30:
	ld.global.nc.f32 	%f133, [%rd2+4];
	sub.f32 	%f134, %f133, %f9;
	max.f32 	%f135, %f134, 0f2B8CBCCC;
	sub.f32 	%f136, %f133, %f8;
	div.rn.f32 	%f137, %f136, %f135;
	mov.f32 	%f138, 0f3F800000;
	sub.f32 	%f139, %f138, %f137;
	min.f32 	%f140, %f137, 0f3F800000;
	max.f32 	%f141, %f140, 0f00000000;
	min.f32 	%f142, %f139, 0f3F800000;
	max.f32 	%f143, %f142, 0f00000000;
	mul.wide.s32 	%rd93, %r27, 4;
	add.s64 	%rd94, %rd1, %rd93;
	mul.f32 	%f144, %f5, %f141;
	atom.global.add.f32 	%f145, [%rd94], %f144;
	add.s64 	%rd96, %rd94, %rd95;
	mul.f32 	%f146, %f5, %f143;
	atom.global.add.f32 	%f147, [%rd96], %f146;
	mul.wide.s32 	%rd97, %r28, 4;
	add.s64 	%rd98, %rd5, %rd97;
	mul.f32 	%f148, %f5, %f7;
	atom.global.add.f32 	%f149, [%rd98], %f148;
	bra.uni 	$L__BB0_32;
$L__BB0_31:
	mul.wide.s32 	%rd99, %r28, 4;
	add.s64 	%rd100, %rd5, %rd99;
	mul.f32 	%f150, %f5, %f8;
	atom.global.add.f32 	%f151, [%rd100], %f150;
	cvt.f64.f32 	%fd34, %f5;
	add.f64 	%fd41, %fd41, %fd34;
$L__BB0_32:
	add.s32 	%r1, %r1, %r2;
	setp.lt.s32 	%p29, %r1, %r5;
	@%p29 bra 	$L__BB0_20;
	bra.uni 	$L__BB0_62;
$L__BB0_33:
	ld.param.u32 	%r132, [energy_loss_kernel_with_path_tracking_param_12];
	mov.f64 	%fd41, 0d0000000000000000;
	setp.gt.s32 	%p3, %r132, 2;
	@%p3 bra 	$L__BB0_38;
	mul.wide.s32 	%rd38, %r4, 4;
$L__BB0_35:
	div.s32 	%r65, %r1, %r4;
	mul.lo.s32 	%r67, %r65, %r4;
	sub.s32 	%r50, %r1, %r67;
	rem.s32 	%r51, %r50, %r3;
	rem.s32 	%r52, %r51, %r57;
	sub.s32 	%r53, %r50, %r51;
	sub.s32 	%r54, %r51, %r52;
	add.s32 	%r68, %r52, %r67;
	add.s32 	%r69, %r68, %r53;
	add.s32 	%r70, %r69, %r54;
	mul.wide.s32 	%rd20, %r70, 4;
	add.s64 	%rd21, %rd8, %rd20;
	ld.global.nc.f32 	%f14, [%rd21];
	setp.lt.f32 	%p4, %f14, 0f2B8CBCCC;
	@%p4 bra 	$L__BB0_61;
	mul.wide.s32 	%rd22, %r51, 4;
	add.s64 	%rd23, %rd7, %rd22;
	ld.global.nc.f32 	%f22, [%rd23];
	fma.rn.f32 	%f15, %f22, 0fBFDC28F6, %f21;
	add.s64 	%rd24, %rd6, %rd22;
	mul.f32 	%f23, %f19, %f14;
	atom.global.add.f32 	%f24, [%rd24], %f23;
	setp.gtu.f32 	%p5, %f15, %f20;
	@%p5 bra 	$L__BB0_53;
	add.s64 	%rd26, %rd5, %rd22;
	mul.f32 	%f25, %f14, %f15;
	atom.global.add.f32 	%f26, [%rd26], %f25;
	cvt.f64.f32 	%fd24, %f14;
	add.f64 	%fd41, %fd41, %fd24;
	bra.uni 	$L__BB0_61;
$L__BB0_38:
	mul.wide.s32 	%rd66, %r4, 4;
$L__BB0_39:
	div.s32 	%r74, %r1, %r4;
	mul.lo.s32 	%r76, %r74, %r4;
	sub.s32 	%r38, %r1, %r76;
	rem.s32 	%r39, %r38, %r3;
	rem.s32 	%r40, %r39, %r57;
	sub.s32 	%r41, %r38, %r39;
	sub.s32 	%r42, %r39, %r40;
	add.s32 	%r77, %r40, %r76;
	add.s32 	%r78, %r77, %r41;
	add.s32 	%r79, %r78, %r42;
	mul.wide.s32 	%rd44, %r79, 4;
	add.s64 	%rd45, %rd8, %rd44;
	ld.global.nc.f32 	%f10, [%rd45];
	setp.lt.f32 	%p11, %f10, 0f2B8CBCCC;
	@%p11 bra 	$L__BB0_52;
	mul.wide.s32 	%rd46, %r39, 4;
	add.s64 	%rd47, %rd7, %rd46;
	ld.global.nc.f32 	%f64, [%rd47];
	fma.rn.f32 	%f11, %f64, 0fBFDC28F6, %f21;
	add.s64 	%rd48, %rd6, %rd46;
	mul.f32 	%f65, %f19, %f10;
	atom.global.add.f32 	%f66, [%rd48], %f65;
	setp.gtu.f32 	%p12, %f11, %f20;
	@%p12 bra 	$L__BB0_42;
	add.s64 	%rd50, %rd5, %rd46;
	mul.f32 	%f67, %f10, %f11;
	atom.global.add.f32 	%f68, [%rd50], %f67;
	cvt.f64.f32 	%fd28, %f10;
	add.f64 	%fd41, %fd41, %fd28;
	bra.uni 	$L__BB0_52;
$L__BB0_42:
	ld.param.u32 	%r140, [energy_loss_kernel_with_path_tracking_param_16];
	ld.global.nc.f32 	%f69, [%rd4];
	mul.wide.s32 	%rd51, %r140, 4;
	add.s64 	%rd52, %rd4, %rd51;
	ld.global.nc.f32 	%f70, [%rd52+-4];
	ld.global.nc.f32 	%f71, [%rd3];
	add.s64 	%rd53, %rd3, %rd51;
	ld.global.nc.f32 	%f72, [%rd53+-4];
	sub.f32 	%f73, %f70, %f69;
	max.f32 	%f74, %f73, 0f2B8CBCCC;
	sub.f32 	%f75, %f11, %f69;
	div.rn.f32 	%f76, %f75, %f74;
	min.f32 	%f77, %f76, 0f3F800000;
	max.f32 	%f78, %f77, 0f00000000;
	sub.f32 	%f79, %f72, %f71;
	fma.rn.f32 	%f80, %f79, %f78, %f71;
	mul.f32 	%f12, %f19, %f80;
	sub.f32 	%f13, %f11, %f12;
	setp.gtu.f32 	%p13, %f13, %f20;
	@%p13 bra 	$L__BB0_44;
	mul.wide.s32 	%rd54, %r39, 4;
	add.s64 	%rd55, %rd5, %rd54;
	mul.f32 	%f81, %f10, %f11;
	atom.global.add.f32 	%f82, [%rd55], %f81;
	cvt.f64.f32 	%fd29, %f10;
	add.f64 	%fd41, %fd41, %fd29;
	bra.uni 	$L__BB0_52;
$L__BB0_44:
	ld.global.nc.f32 	%f83, [%rd9+-4];
	setp.ge.f32 	%p14, %f13, %f83;
	@%p14 bra 	$L__BB0_49;
	ld.global.nc.f32 	%f84, [%rd2];
	setp.lt.f32 	%p15, %f13, %f84;
	@%p15 bra 	$L__BB0_51;
	ld.param.u32 	%r134, [energy_loss_kernel_with_path_tracking_param_12];
	add.s32 	%r150, %r134, -2;
	mov.b32 	%r151, 0;
$L__BB0_47:
	add.s32 	%r81, %r150, %r151;
	shr.u32 	%r82, %r81, 31;
	add.s32 	%r83, %r81, %r82;
	shr.s32 	%r84, %r83, 1;
	mul.wide.s32 	%rd56, %r84, 4;
	add.s64 	%rd57, %rd2, %rd56;
	ld.global.nc.f32 	%f85, [%rd57+4];
	setp.geu.f32 	%p16, %f13, %f85;
	selp.u32 	%r85, 1, 0, %p16;
	add.s32 	%r151, %r151, %r85;
	selp.b32 	%r150, %r150, %r84, %p16;
	setp.lt.s32 	%p17, %r151, %r150;
	@%p17 bra 	$L__BB0_47;
	setp.lt.s32 	%p18, %r151, %r8;
	@%p18 bra 	$L__BB0_50;
$L__BB0_49:
	add.s32 	%r86, %r40, %r9;
	add.s32 	%r87, %r86, %r41;
	add.s32 	%r88, %r87, %r42;
	mul.wide.s32 	%rd58, %r88, 4;
	add.s64 	%rd59, %rd1, %rd58;
	atom.global.add.f32 	%f86, [%rd59], %f10;
	mul.wide.s32 	%rd60, %r39, 4;
	add.s64 	%rd61, %rd5, %rd60;
	mul.f32 	%f87, %f10, %f12;
	atom.global.add.f32 	%f88, [%rd61], %f87;
	bra.uni 	$L__BB0_52;
$L__BB0_50:
	mul.wide.u32 	%rd62, %r151, 4;
	add.s64 	%rd63, %rd2, %rd62;
	ld.global.nc.f32 	%f89, [%rd63];
	ld.global.nc.f32 	%f90, [%rd63+4];
	sub.f32 	%f91, %f90, %f89;
	max.f32 	%f92, %f91, 0f2B8CBCCC;
	sub.f32 	%f93, %f90, %f13;
	div.rn.f32 	%f94, %f93, %f92;
	mov.f32 	%f95, 0f3F800000;
	sub.f32 	%f96, %f95, %f94;
	min.f32 	%f97, %f94, 0f3F800000;
	max.f32 	%f98, %f97, 0f00000000;
	min.f32 	%f99, %f96, 0f3F800000;
	max.f32 	%f100, %f99, 0f00000000;
	mad.lo.s32 	%r89, %r151, %r4, %r38;
	mul.wide.s32 	%rd64, %r89, 4;
	add.s64 	%rd65, %rd1, %rd64;
	mul.f32 	%f101, %f10, %f98;
	atom.global.add.f32 	%f102, [%rd65], %f101;
	add.s64 	%rd67, %rd65, %rd66;
	mul.f32 	%f103, %f10, %f100;
	atom.global.add.f32 	%f104, [%rd67], %f103;
	mul.wide.s32 	%rd68, %r39, 4;
	add.s64 	%rd69, %rd5, %rd68;
	mul.f32 	%f105, %f10, %f12;
	atom.global.add.f32 	%f106, [%rd69], %f105;
	bra.uni 	$L__BB0_52;
$L__BB0_51:
	mul.wide.s32 	%rd70, %r39, 4;
	add.s64 	%rd71, %rd5, %rd70;
	mul.f32 	%f107, %f10, %f13;
	atom.global.add.f32 	%f108, [%rd71], %f107;
	cvt.f64.f32 	%fd30, %f10;
	add.f64 	%fd41, %fd41, %fd30;
$L__BB0_52:
	add.s32 	%r1, %r1, %r2;
	setp.lt.s32 	%p19, %r1, %r5;
	@%p19 bra 	$L__BB0_39;
	bra.uni 	$L__BB0_62;
$L__BB0_53:
	ld.param.u32 	%r139, [energy_loss_kernel_with_path_tracking_param_16];
	ld.global.nc.f32 	%f27, [%rd4];
	mul.wide.s32 	%rd27, %r139, 4;
	add.s64 	%rd28, %rd4, %rd27;
	ld.global.nc.f32 	%f28, [%rd28+-4];
	ld.global.nc.f32 	%f29, [%rd3];
	add.s64 	%rd29, %rd3, %rd27;
	ld.global.nc.f32 	%f30, [%rd29+-4];
	sub.f32 	%f31, %f28, %f27;
	max.f32 	%f32, %f31, 0f2B8CBCCC;
	sub.f32 	%f33, %f15, %f27;
	div.rn.f32 	%f34, %f33, %f32;
	min.f32 	%f35, %f34, 0f3F800000;
	max.f32 	%f36, %f35, 0f00000000;
	sub.f32 	%f37, %f30, %f29;
	fma.rn.f32 	%f38, %f37, %f36, %f29;
	mul.f32 	%f16, %f19, %f38;
	sub.f32 	%f17, %f15, %f16;
	setp.gtu.f32 	%p6, %f17, %f20;
	@%p6 bra 	$L__BB0_55;
	add.s64 	%rd31, %rd5, %rd22;
	mul.f32 	%f39, %f14, %f15;
	atom.global.add.f32 	%f40, [%rd31], %f39;
	cvt.f64.f32 	%fd25, %f14;
	add.f64 	%fd41, %fd41, %fd25;
	bra.uni 	$L__BB0_61;
$L__BB0_55:
	ld.global.nc.f32 	%f41, [%rd9+-4];
	setp.ge.f32 	%p7, %f17, %f41;
	@%p7 bra 	$L__BB0_59;
	ld.global.nc.f32 	%f18, [%rd2];
	setp.geu.f32 	%p8, %f17, %f18;
	@%p8 bra 	$L__BB0_58;
	add.s64 	%rd43, %rd5, %rd22;
	mul.f32 	%f62, %f14, %f17;
	atom.global.add.f32 	%f63, [%rd43], %f62;
	cvt.f64.f32 	%fd26, %f14;
	add.f64 	%fd41, %fd41, %fd26;
	bra.uni 	$L__BB0_61;
$L__BB0_58:
	ld.param.u32 	%r133, [energy_loss_kernel_with_path_tracking_param_12];
	setp.eq.s32 	%p9, %r133, 2;
	@%p9 bra 	$L__BB0_60;
$L__BB0_59:
	add.s32 	%r71, %r52, %r9;
	add.s32 	%r72, %r71, %r53;
	add.s32 	%r73, %r72, %r54;
	mul.wide.s32 	%rd32, %r73, 4;
	add.s64 	%rd33, %rd1, %rd32;
	atom.global.add.f32 	%f42, [%rd33], %f14;
	add.s64 	%rd35, %rd5, %rd22;
	mul.f32 	%f43, %f14, %f16;
	atom.global.add.f32 	%f44, [%rd35], %f43;
	bra.uni 	$L__BB0_61;
$L__BB0_60:
	ld.global.nc.f32 	%f45, [%rd2+4];
	sub.f32 	%f46, %f45, %f18;
	max.f32 	%f47, %f46, 0f2B8CBCCC;
	sub.f32 	%f48, %f45, %f17;
	div.rn.f32 	%f49, %f48, %f47;
	mov.f32 	%f50, 0f3F800000;
	sub.f32 	%f51, %f50, %f49;
	min.f32 	%f52, %f49, 0f3F800000;
	max.f32 	%f53, %f52, 0f00000000;
	min.f32 	%f54, %f51, 0f3F800000;
	max.f32 	%f55, %f54, 0f00000000;
	mul.wide.s32 	%rd36, %r50, 4;
	add.s64 	%rd37, %rd1, %rd36;
	mul.f32 	%f56, %f14, %f53;
	atom.global.add.f32 	%f57, [%rd37], %f56;
	add.s64 	%rd39, %rd37, %rd38;
	mul.f32 	%f58, %f14, %f55;
	atom.global.add.f32 	%f59, [%rd39], %f58;
	add.s64 	%rd41, %rd5, %rd22;
	mul.f32 	%f60, %f14, %f16;
	atom.global.add.f32 	%f61, [%rd41], %f60;
$L__BB0_61:
	add.s32 	%r1, %r1, %r2;
	setp.lt.s32 	%p10, %r1, %r5;
	@%p10 bra 	$L__BB0_35;
$L__BB0_62:
	setp.leu.f64 	%p41, %fd41, 0d0000000000000000;
	@%p41 bra 	$L__BB0_64;
	ld.param.u64 	%rd135, [energy_loss_kernel_with_path_tracking_param_3];
	cvta.to.global.u64 	%rd134, %rd135;
	atom.global.add.f64 	%fd39, [%rd134+16], %fd41;
$L__BB0_64:
	ret;
$L__BB0_65:
	add.s64 	%rd107, %rd5, %rd103;
	mul.f32 	%f155, %f1, %f2;
	atom.global.add.f32 	%f156, [%rd107], %f155;
	cvt.f64.f32 	%fd36, %f1;
	add.f64 	%fd41, %fd41, %fd36;
	bra.uni 	$L__BB0_18;
$L__BB0_66:
	add.s64 	%rd78, %rd5, %rd74;
	mul.f32 	%f112, %f5, %f6;
	atom.global.add.f32 	%f113, [%rd78], %f112;
	cvt.f64.f32 	%fd32, %f5;
	add.f64 	%fd41, %fd41, %fd32;
	bra.uni 	$L__BB0_32;

}


// ===== COMPILED SASS (sm_100) =====

	.target	sm_100

	.elftype	@"ET_EXEC"


//--------------------- .note.nv.tkinfo           --------------------------
	.section	.note.nv.tkinfo,"",@"SHT_NOTE"
	.sectionflags	@"SHF_NOTE_NV_TKINFO"
	.tkinfo
        /*0018*/ 	.word	0x00000002
        /*0030*/ 	.string	""
        /*0030*/ 	.string	"ptxas"
        /*0030*/ 	.string	"Cuda compilation tools, release 13.0, V13.0.88"
        /*0030*/ 	.string	"Build cuda_13.0.r13.0/compiler.36424714_0"
        /*0030*/ 	.string	"-arch sm_100 -m 64 "



//--------------------- .note.nv.cuinfo           --------------------------
	.section	.note.nv.cuinfo,"",@"SHT_NOTE"
	.sectionflags	@"SHF_NOTE_NV_CUINFO"
        /*0018*/ 	.short	0x0002
        /*001a*/ 	.short	0x0064
        /*001c*/ 	.short	0x0082
	.zero		2


//--------------------- .nv.info                  --------------------------
	.section	.nv.info,"",@"SHT_CUDA_INFO"
	.align	4


	//----- nvinfo : EIATTR_REGCOUNT
	.align		4
        /*0000*/ 	.byte	0x04, 0x2f
        /*0002*/ 	.short	(.L_1 - .L_0)
	.align		4
.L_0:
        /*0004*/ 	.word	index@(energy_loss_kernel_with_path_tracking)
        /*0008*/ 	.word	0x00000027


	//----- nvinfo : EIATTR_FRAME_SIZE
	.align		4
.L_1:
        /*000c*/ 	.byte	0x04, 0x11
        /*000e*/ 	.short	(.L_3 - .L_2)
	.align		4
.L_2:
        /*0010*/ 	.word	index@($__internal_0_$__cuda_sm3x_div_rn_noftz_f32_slowpath)
        /*0014*/ 	.word	0x00000000


	//----- nvinfo : EIATTR_FRAME_SIZE
	.align		4
.L_3:
        /*0018*/ 	.byte	0x04, 0x11
        /*001a*/ 	.short	(.L_5 - .L_4)
	.align		4
.L_4:
        /*001c*/ 	.word	index@(energy_loss_kernel_with_path_tracking)
        /*0020*/ 	.word	0x00000000


	//----- nvinfo : EIATTR_MIN_STACK_SIZE
	.align		4
.L_5:
        /*0024*/ 	.byte	0x04, 0x12
        /*0026*/ 	.short	(.L_7 - .L_6)
	.align		4
.L_6:
        /*0028*/ 	.word	index@(energy_loss_kernel_with_path_tracking)
        /*002c*/ 	.word	0x00000000
.L_7:


//--------------------- .nv.compat                --------------------------
	.section	.nv.compat,"",@"SHT_CUDA_COMPAT_INFO"
	.align	4
        /*0000*/ 	.byte	0x02, 0x09, 0x00, 0x00, 0x02, 0x02, 0x01, 0x00, 0x02, 0x05, 0x05, 0x00, 0x03, 0x07, 0x01, 0x01
        /*0010*/ 	.byte	0x02, 0x03, 0x00, 0x00, 0x02, 0x06, 0x01, 0x00, 0x04, 0x0b, 0x08, 0x00, 0x01, 0x00, 0x00, 0x00
        /*0020*/ 	.byte	0x00, 0x00, 0x00, 0x00


//--------------------- .nv.info.energy_loss_kernel_with_path_tracking --------------------------
	.section	.nv.info.energy_loss_kernel_with_path_tracking,"",@"SHT_CUDA_INFO"
	.sectionflags	@""
	.align	4


	//----- nvinfo : EIATTR_CUDA_API_VERSION
	.align		4
        /*0000*/ 	.byte	0x04, 0x37
        /*0002*/ 	.short	(.L_9 - .L_8)
.L_8:
        /*0004*/ 	.word	0x00000082


	//----- nvinfo : EIATTR_KPARAM_INFO
	.align		4
.L_9:
        /*0008*/ 	.byte	0x04, 0x17
        /*000a*/ 	.short	(.L_11 - .L_10)
.L_10:
        /*000c*/ 	.word	0x00000000
        /*0010*/ 	.short	0x0010
        /*0012*/ 	.short	0x0064
        /*0014*/ 	.byte	0x00, 0xf0, 0x11, 0x00


	//----- nvinfo : EIATTR_KPARAM_INFO
	.align		4
.L_11:
        /*0018*/ 	.byte	0x04, 0x17
        /*001a*/ 	.short	(.L_13 - .L_12)
.L_12:
        /*001c*/ 	.word	0x00000000
        /*0020*/ 	.short	0x000f
        /*0022*/ 	.short	0x0060
        /*0024*/ 	.byte	0x00, 0xf0, 0x11, 0x00


	//----- nvinfo : EIATTR_KPARAM_INFO
	.align		4
.L_13:
        /*0028*/ 	.byte	0x04, 0x17
        /*002a*/ 	.short	(.L_15 - .L_14)
.L_14:
        /*002c*/ 	.word	0x00000000
        /*0030*/ 	.short	0x000e
        /*0032*/ 	.short	0x005c
        /*0034*/ 	.byte	0x00, 0xf0, 0x11, 0x00


	//----- nvinfo : EIATTR_KPARAM_INFO
	.align		4
.L_15:
        /*0038*/ 	.byte	0x04, 0x17
        /*003a*/ 	.short	(.L_17 - .L_16)
.L_16:
        /*003c*/ 	.word	0x00000000
        /*0040*/ 	.short	0x000d
        /*0042*/ 	.short	0x0058
        /*0044*/ 	.byte	0x00, 0xf0, 0x11, 0x00


	//----- nvinfo : EIATTR_KPARAM_INFO
	.align		4
.L_17:
        /*0048*/ 	.byte	0x04, 0x17
        /*004a*/ 	.short	(.L_19 - .L_18)
.L_18:
        /*004c*/ 	.word	0x00000000
        /*0050*/ 	.short	0x000c
        /*0052*/ 	.short	0x0054
        /*0054*/ 	.byte	0x00, 0xf0, 0x11, 0x00


	//----- nvinfo : EIATTR_KPARAM_INFO
	.align		4
.L_19:
        /*0058*/ 	.byte	0x04, 0x17
        /*005a*/ 	.short	(.L_21 - .L_20)
.L_20:
        /*005c*/ 	.word	0x00000000
        /*0060*/ 	.short	0x000b
        /*0062*/ 	.short	0x0050
        /*0064*/ 	.byte	0x00, 0xf0, 0x11, 0x00


	//----- nvinfo : EIATTR_KPARAM_INFO
	.align		4
.L_21:
        /*0068*/ 	.byte	0x04, 0x17
        /*006a*/ 	.short	(.L_23 - .L_22)
.L_22:
        /*006c*/ 	.word	0x00000000
        /*0070*/ 	.short	0x000a
        /*0072*/ 	.short	0x004c
        /*0074*/ 	.byte	0x00, 0xf0, 0x11, 0x00


	//----- nvinfo : EIATTR_KPARAM_INFO
	.align		4
.L_23:
        /*0078*/ 	.byte	0x04, 0x17
        /*007a*/ 	.short	(.L_25 - .L_24)
.L_24:
        /*007c*/ 	.word	0x00000000
        /*0080*/ 	.short	0x0009
        /*0082*/ 	.short	0x0048
        /*0084*/ 	.byte	0x00, 0xf0, 0x11, 0x00


	//----- nvinfo : EIATTR_KPARAM_INFO
	.align		4
.L_25:
        /*0088*/ 	.byte	0x04, 0x17
        /*008a*/ 	.short	(.L_27 - .L_26)
.L_26:
        /*008c*/ 	.word	0x00000000
        /*0090*/ 	.short	0x0008
        /*0092*/ 	.short	0x0040
        /*0094*/ 	.byte	0x00, 0xf5, 0x21, 0x00


	//----- nvinfo : EIATTR_KPARAM_INFO
	.align		4
.L_27:
        /*0098*/ 	.byte	0x04, 0x17
        /*009a*/ 	.short	(.L_29 - .L_28)
.L_28:
        /*009c*/ 	.word	0x00000000
        /*00a0*/ 	.short	0x0007
        /*00a2*/ 	.short	0x0038
        /*00a4*/ 	.byte	0x00, 0xf5, 0x21, 0x00


	//----- nvinfo : EIATTR_KPARAM_INFO
	.align		4
.L_29:
        /*00a8*/ 	.byte	0x04, 0x17
        /*00aa*/ 	.short	(.L_31 - .L_30)
.L_30:
        /*00ac*/ 	.word	0x00000000
        /*00b0*/ 	.short	0x0006
        /*00b2*/ 	.short	0x0030
        /*00b4*/ 	.byte	0x00, 0xf5, 0x21, 0x00


	//----- nvinfo : EIATTR_KPARAM_INFO
	.align		4
.L_31:
        /*00b8*/ 	.byte	0x04, 0x17
        /*00ba*/ 	.short	(.L_33 - .L_32)
.L_32:
        /*00bc*/ 	.word	0x00000000
        /*00c0*/ 	.short	0x0005
        /*00c2*/ 	.short	0x0028
        /*00c4*/ 	.byte	0x00, 0xf5, 0x21, 0x00


	//----- nvinfo : EIATTR_KPARAM_INFO
	.align		4
.L_33:
        /*00c8*/ 	.byte	0x04, 0x17
        /*00ca*/ 	.short	(.L_35 - .L_34)
.L_34:
        /*00cc*/ 	.word	0x00000000
        /*00d0*/ 	.short	0x0004
        /*00d2*/ 	.short	0x0020
        /*00d4*/ 	.byte	0x00, 0xf5, 0x21, 0x00


	//----- nvinfo : EIATTR_KPARAM_INFO
	.align		4
.L_35:
        /*00d8*/ 	.byte	0x04, 0x17
        /*00da*/ 	.short	(.L_37 - .L_36)
.L_36:
        /*00dc*/ 	.word	0x00000000
        /*00e0*/ 	.short	0x0003
        /*00e2*/ 	.short	0x0018
        /*00e4*/ 	.byte	0x00, 0xf5, 0x21, 0x00


	//----- nvinfo : EIATTR_KPARAM_INFO
	.align		4
.L_37:
        /*00e8*/ 	.byte	0x04, 0x17
        /*00ea*/ 	.short	(.L_39 - .L_38)
.L_38:
        /*00ec*/ 	.word	0x00000000
        /*00f0*/ 	.short	0x0002
        /*00f2*/ 	.short	0x0010
        /*00f4*/ 	.byte	0x00, 0xf5, 0x21, 0x00


	//----- nvinfo : EIATTR_KPARAM_INFO
	.align		4
.L_39:
        /*00f8*/ 	.byte	0x04, 0x17
        /*00fa*/ 	.short	(.L_41 - .L_40)
.L_40:
        /*00fc*/ 	.word	0x00000000
        /*0100*/ 	.short	0x0001
        /*0102*/ 	.short	0x0008
        /*0104*/ 	.byte	0x00, 0xf5, 0x21, 0x00


	//----- nvinfo : EIATTR_KPARAM_INFO
	.align		4
.L_41:
        /*0108*/ 	.byte	0x04, 0x17
        /*010a*/ 	.short	(.L_43 - .L_42)
.L_42:
        /*010c*/ 	.word	0x00000000
        /*0110*/ 	.short	0x0000
        /*0112*/ 	.short	0x0000
        /*0114*/ 	.byte	0x00, 0xf5, 0x21, 0x00


	//----- nvinfo : EIATTR_SPARSE_MMA_MASK
	.align		4
.L_43:
        /*0118*/ 	.byte	0x03, 0x50
        /*011a*/ 	.short	0x0000


	//----- nvinfo : EIATTR_MAXREG_COUNT
	.align		4
        /*011c*/ 	.byte	0x03, 0x1b
        /*011e*/ 	.short	0x00ff


	//----- nvinfo : EIATTR_MERCURY_ISA_VERSION
	.align		4
        /*0120*/ 	.byte	0x03, 0x5f
        /*0122*/ 	.short	0x0101


	//----- nvinfo : EIATTR_VRC_CTA_INIT_COUNT
	.align		4
        /*0124*/ 	.byte	0x02, 0x4a
	.zero		1
	.zero		1


	//----- nvinfo : EIATTR_EXIT_INSTR_OFFSETS
	.align		4
        /*0128*/ 	.byte	0x04, 0x1c
        /*012a*/ 	.short	(.L_45 - .L_44)


	//   ....[0]....
.L_44:
        /*012c*/ 	.word	0x00003b00


	//   ....[1]....
        /*0130*/ 	.word	0x00003b70


	//----- nvinfo : EIATTR_CRS_STACK_SIZE
	.align		4
.L_45:
        /*0134*/ 	.byte	0x04, 0x1e
        /*0136*/ 	.short	(.L_47 - .L_46)
.L_46:
        /*0138*/ 	.word	0x00000000


	//----- nvinfo : EIATTR_CBANK_PARAM_SIZE
	.align		4
.L_47:
        /*013c*/ 	.byte	0x03, 0x19
        /*013e*/ 	.short	0x0068


	//----- nvinfo : EIATTR_PARAM_CBANK
	.align		4
        /*0140*/ 	.byte	0x04, 0x0a
        /*0142*/ 	.short	(.L_49 - .L_48)
	.align		4
.L_48:
        /*0144*/ 	.word	index@(.nv.constant0.energy_loss_kernel_with_path_tracking)
        /*0148*/ 	.short	0x0380
        /*014a*/ 	.short	0x0068


	//----- nvinfo : EIATTR_SW_WAR
	.align		4
.L_49:
        /*014c*/ 	.byte	0x04, 0x36
        /*014e*/ 	.short	(.L_51 - .L_50)
.L_50:
        /*0150*/ 	.word	0x00000008
.L_51:


//--------------------- .nv.callgraph             --------------------------
	.section	.nv.callgraph,"",@"SHT_CUDA_CALLGRAPH"
	.align	4
	.sectionentsize	8
	.align		4
        /*0000*/ 	.word	0x00000000
	.align		4
        /*0004*/ 	.word	0xffffffff
	.align		4
        /*0008*/ 	.word	0x00000000
	.align		4
        /*000c*/ 	.word	0xfffffffe
	.align		4
        /*0010*/ 	.word	0x00000000
	.align		4
        /*0014*/ 	.word	0xfffffffd
	.align		4
        /*0018*/ 	.word	0x00000000
	.align		4
        /*001c*/ 	.word	0xfffffffc


//--------------------- .text.energy_loss_kernel_with_path_tracking --------------------------
	.section	.text.energy_loss_kernel_with_path_tracking,"ax",@progbits
	.align	128
        .global         energy_loss_kernel_with_path_tracking
        .type           energy_loss_kernel_with_path_tracking,@function
        .size           energy_loss_kernel_with_path_tracking,(.L_x_75 - energy_loss_kernel_with_path_tracking)
        .other          energy_loss_kernel_with_path_tracking,@"STO_CUDA_ENTRY STV_DEFAULT"
energy_loss_kernel_with_path_tracking:
.text.energy_loss_kernel_with_path_tracking:
[----:B------:R-:W-:Y:S01]  /*0000*/  LDC R1, c[0x0][0x37c] ;  /* 0x0000df00ff017b82 */ /* 0x000fe20000000800 */
[----:B------:R-:W0:Y:S07]  /*0010*/  S2R R21, SR_TID.X ;  /* 0x0000000000157919 */ /* 0x000e2e0000002100 */
[----:B------:R-:W1:Y:S01]  /*0020*/  LDC.64 R22, c[0x0][0x3d8] ;  /* 0x0000f600ff167b82 */ /* 0x000e620000000a00 */
[----:B------:R-:W1:Y:S01]  /*0030*/  LDCU UR8, c[0x0][0x3e0] ;  /* 0x00007c00ff0877ac */ /* 0x000e620008000800 */
[----:B------:R-:W-:Y:S01]  /*0040*/  BSSY B0, `(.L_x_0) ;  /* 0x00003aa000007945 */ /* 0x000fe20003800000 */
[----:B------:R-:W-:Y:S01]  /*0050*/  CS2R R16, SRZ ;  /* 0x0000000000107805 */ /* 0x000fe2000001ff00 */
[----:B------:R-:W2:Y:S04]  /*0060*/  LDCU.64 UR6, c[0x0][0x358] ;  /* 0x00006b00ff0677ac */ /* 0x000ea80008000a00 */
[----:B------:R-:W0:Y:S01]  /*0070*/  S2UR UR4, SR_CTAID.X ;  /* 0x00000000000479c3 */ /* 0x000e220000002500 */
[----:B------:R-:W3:Y:S07]  /*0080*/  LDCU UR10, c[0x0][0x3d4] ;  /* 0x00007a80ff0a77ac */ /* 0x000eee0008000800 */
[----:B------:R-:W0:Y:S01]  /*0090*/  LDC R24, c[0x0][0x360] ;  /* 0x0000d800ff187b82 */ /* 0x000e220000000800 */
[----:B------:R-:W4:Y:S07]  /*00a0*/  LDCU UR5, c[0x0][0x370] ;  /* 0x00006e00ff0577ac */ /* 0x000f2e0008000800 */
[----:B------:R-:W5:Y:S01]  /*00b0*/  LDC R3, c[0x0][0x3d4] ;  /* 0x0000f500ff037b82 */ /* 0x000f620000000800 */
[----:B-1----:R-:W-:Y:S01]  /*00c0*/  IMAD R23, R23, UR8, RZ ;  /* 0x0000000817177c24 */ /* 0x002fe2000f8e02ff */
[----:B------:R-:W1:Y:S03]  /*00d0*/  LDCU.64 UR8, c[0x0][0x3c8] ;  /* 0x00007900ff0877ac */ /* 0x000e660008000a00 */
[----:B------:R-:W-:-:S02]  /*00e0*/  IMAD R28, R23, R22, RZ ;  /* 0x00000016171c7224 */ /* 0x000fc400078e02ff */
[C---:B0-----:R-:W-:Y:S02]  /*00f0*/  IMAD R21, R24.reuse, UR4, R21 ;  /* 0x0000000418157c24 */ /* 0x041fe4000f8e0215 */
[----:B----4-:R-:W-:Y:S02]  /*0100*/  IMAD R24, R24, UR5, RZ ;  /* 0x0000000518187c24 */ /* 0x010fe4000f8e02ff */
[----:B-----5:R-:W-:-:S05]  /*0110*/  IMAD R26, R28, R3, RZ ;  /* 0x000000031c1a7224 */ /* 0x020fca00078e02ff */
[----:B------:R-:W-:-:S13]  /*0120*/  ISETP.GE.AND P0, PT, R21, R26, PT ;  /* 0x0000001a1500720c */ /* 0x000fda0003f06270 */
[----:B-123--:R-:W-:Y:S05]  /*0130*/  @P0 BRA `(.L_x_1) ;  /* 0x0000003800680947 */ /* 0x00efea0003800000 */
[----:B------:R-:W0:Y:S01]  /*0140*/  LDC R14, c[0x0][0x3e4] ;  /* 0x0000f900ff0e7b82 */ /* 0x000e220000000800 */
[----:B------:R-:W-:-:S05]  /*0150*/  IADD3 R22, PT, PT, R3, -0x1, RZ ;  /* 0xffffffff03167810 */ /* 0x000fca0007ffe0ff */
[----:B------:R-:W-:Y:S02]  /*0160*/  IMAD R20, R28, R22, RZ ;  /* 0x000000161c147224 */ /* 0x000fe400078e02ff */
[----:B------:R-:W1:Y:S01]  /*0170*/  LDC.64 R18, c[0x0][0x3b0] ;  /* 0x0000ec00ff127b82 */ /* 0x000e620000000a00 */
[----:B0-----:R-:W-:Y:S01]  /*0180*/  ISETP.GE.AND P0, PT, R14, 0x3, PT ;  /* 0x000000030e00780c */ /* 0x001fe20003f06270 */
[----:B-1----:R-:W-:-:S12]  /*0190*/  IMAD.WIDE R18, R3, 0x4, R18 ;  /* 0x0000000403127825 */ /* 0x002fd800078e0212 */
[----:B------:R-:W-:Y:S05]  /*01a0*/  @!P0 BRA `(.L_x_2) ;  /* 0x0000001c00808947 */ /* 0x000fea0003800000 */
[----:B------:R-:W-:Y:S01]  /*01b0*/  ISETP.GE.AND P0, PT, R3, 0x3, PT ;  /* 0x000000030300780c */ /* 0x000fe20003f06270 */
[C---:B------:R-:W-:Y:S01]  /*01c0*/  VIADD R15, R14.reuse, 0xfffffffe ;  /* 0xfffffffe0e0f7836 */ /* 0x040fe20000000000 */
[----:B------:R-:W-:Y:S02]  /*01d0*/  IADD3 R14, PT, PT, R14, -0x1, RZ ;  /* 0xffffffff0e0e7810 */ /* 0x000fe40007ffe0ff */
[----:B------:R-:W-:-:S09]  /*01e0*/  CS2R R16, SRZ ;  /* 0x0000000000107805 */ /* 0x000fd2000001ff00 */
[----:B------:R-:W-:Y:S05]  /*01f0*/  @!P0 BRA `(.L_x_3) ;  /* 0x0000000c00dc8947 */ /* 0x000fea0003800000 */
.L_x_20:
[----:B0-2---:R-:W-:-:S04]  /*0200*/  IABS R7, R28 ;  /* 0x0000001c00077213 */ /* 0x005fc80000000000 */
[----:B------:R-:W0:Y:S08]  /*0210*/  I2F.RP R0, R7 ;  /* 0x0000000700007306 */ /* 0x000e300000209400 */
[----:B0-----:R-:W0:Y:S02]  /*0220*/  MUFU.RCP R0, R0 ;  /* 0x0000000000007308 */ /* 0x001e240000001000 */
[----:B0-----:R-:W-:Y:S01]  /*0230*/  VIADD R2, R0, 0xffffffe ;  /* 0x0ffffffe00027836 */ /* 0x001fe20000000000 */
[----:B------:R-:W-:-:S05]  /*0240*/  IABS R0, R21 ;  /* 0x0000001500007213 */ /* 0x000fca0000000000 */
[----:B------:R0:W1:Y:S02]  /*0250*/  F2I.FTZ.U32.TRUNC.NTZ R3, R2 ;  /* 0x0000000200037305 */ /* 0x000064000021f000 */
[----:B0-----:R-:W-:Y:S01]  /*0260*/  IMAD.MOV.U32 R2, RZ, RZ, RZ ;  /* 0x000000ffff027224 */ /* 0x001fe200078e00ff */
[----:B-1----:R-:W-:-:S05]  /*0270*/  IADD3 R4, PT, PT, RZ, -R3, RZ ;  /* 0x80000003ff047210 */ /* 0x002fca0007ffe0ff */
[----:B------:R-:W-:Y:S01]  /*0280*/  IMAD R5, R4, R7, RZ ;  /* 0x0000000704057224 */ /* 0x000fe200078e02ff */
[----:B------:R-:W-:-:S03]  /*0290*/  IABS R4, R28 ;  /* 0x0000001c00047213 */ /* 0x000fc60000000000 */
[----:B------:R-:W-:Y:S01]  /*02a0*/  IMAD.HI.U32 R3, R3, R5, R2 ;  /* 0x0000000503037227 */ /* 0x000fe200078e0002 */
[----:B------:R-:W-:Y:S02]  /*02b0*/  IABS R5, R23 ;  /* 0x0000001700057213 */ /* 0x000fe40000000000 */
[----:B------:R-:W-:-:S03]  /*02c0*/  IADD3 R9, PT, PT, RZ, -R4, RZ ;  /* 0x80000004ff097210 */ /* 0x000fc60007ffe0ff */
[----:B------:R-:W-:Y:S02]  /*02d0*/  IMAD.MOV.U32 R4, RZ, RZ, R5 ;  /* 0x000000ffff047224 */ /* 0x000fe400078e0005 */
[----:B------:R-:W-:Y:S02]  /*02e0*/  IMAD.HI.U32 R2, R3, R0, RZ ;  /* 0x0000000003027227 */ /* 0x000fe400078e00ff */
[----:B------:R-:W0:Y:S02]  /*02f0*/  I2F.RP R5, R4 ;  /* 0x0000000400057306 */ /* 0x000e240000209400 */
[----:B------:R-:W-:Y:S01]  /*0300*/  IMAD R0, R2, R9, R0 ;  /* 0x0000000902007224 */ /* 0x000fe200078e0200 */
[----:B------:R-:W-:-:S04]  /*0310*/  IABS R9, R23 ;  /* 0x0000001700097213 */ /* 0x000fc80000000000 */
[----:B------:R-:W-:Y:S02]  /*0320*/  ISETP.GT.U32.AND P2, PT, R7, R0, PT ;  /* 0x000000000700720c */ /* 0x000fe40003f44070 */
[----:B------:R-:W-:Y:S01]  /*0330*/  IADD3 R12, PT, PT, RZ, -R9, RZ ;  /* 0x80000009ff0c7210 */ /* 0x000fe20007ffe0ff */
[----:B0-----:R-:W0:Y:S10]  /*0340*/  MUFU.RCP R5, R5 ;  /* 0x0000000500057308 */ /* 0x001e340000001000 */
[----:B------:R-:W-:-:S02]  /*0350*/  @!P2 IADD3 R0, PT, PT, R0, -R7, RZ ;  /* 0x800000070000a210 */ /* 0x000fc40007ffe0ff */
[----:B------:R-:W-:Y:S02]  /*0360*/  @!P2 IADD3 R2, PT, PT, R2, 0x1, RZ ;  /* 0x000000010202a810 */ /* 0x000fe40007ffe0ff */
[----:B------:R-:W-:Y:S02]  /*0370*/  ISETP.GE.U32.AND P0, PT, R0, R7, PT ;  /* 0x000000070000720c */ /* 0x000fe40003f06070 */
[----:B------:R-:W-:Y:S02]  /*0380*/  LOP3.LUT R0, R21, R28, RZ, 0x3c, !PT ;  /* 0x0000001c15007212 */ /* 0x000fe400078e3cff */
[----:B------:R-:W-:Y:S02]  /*0390*/  ISETP.NE.AND P2, PT, R28, RZ, PT ;  /* 0x000000ff1c00720c */ /* 0x000fe40003f45270 */
[----:B------:R-:W-:Y:S01]  /*03a0*/  ISETP.GE.AND P1, PT, R0, RZ, PT ;  /* 0x000000ff0000720c */ /* 0x000fe20003f26270 */
[----:B0-----:R-:W-:Y:S01]  /*03b0*/  VIADD R3, R5, 0xffffffe ;  /* 0x0ffffffe05037836 */ /* 0x001fe20000000000 */
[----:B------:R-:W0:Y:S05]  /*03c0*/  LDC R0, c[0x0][0x3e0] ;  /* 0x0000f800ff007b82 */ /* 0x000e2a0000000800 */
[----:B------:R-:W-:Y:S01]  /*03d0*/  @P0 VIADD R2, R2, 0x1 ;  /* 0x0000000102020836 */ /* 0x000fe20000000000 */
[----:B------:R-:W1:Y:S05]  /*03e0*/  F2I.FTZ.U32.TRUNC.NTZ R3, R3 ;  /* 0x0000000300037305 */ /* 0x000e6a000021f000 */
[----:B------:R-:W-:-:S02]  /*03f0*/  @!P1 IADD3 R2, PT, PT, -R2, RZ, RZ ;  /* 0x000000ff02029210 */ /* 0x000fc40007ffe1ff */
[----:B------:R-:W-:-:S05]  /*0400*/  @!P2 LOP3.LUT R2, RZ, R28, RZ, 0x33, !PT ;  /* 0x0000001cff02a212 */ /* 0x000fca00078e33ff */
[----:B------:R-:W-:Y:S02]  /*0410*/  IMAD R6, R28, R2, RZ ;  /* 0x000000021c067224 */ /* 0x000fe400078e02ff */
[----:B------:R-:W-:Y:S02]  /*0420*/  IMAD.MOV.U32 R2, RZ, RZ, RZ ;  /* 0x000000ffff027224 */ /* 0x000fe400078e00ff */
[--C-:B-1----:R-:W-:Y:S01]  /*0430*/  IMAD.MOV R7, RZ, RZ, -R3.reuse ;  /* 0x000000ffff077224 */ /* 0x102fe200078e0a03 */
[----:B------:R-:W-:Y:S02]  /*0440*/  IADD3 R13, PT, PT, -R6, R21, RZ ;  /* 0x00000015060d7210 */ /* 0x000fe40007ffe1ff */
[----:B0-----:R-:W-:Y:S01]  /*0450*/  IABS R5, R0 ;  /* 0x0000000000057213 */ /* 0x001fe20000000000 */
[----:B------:R-:W-:Y:S01]  /*0460*/  IMAD R7, R7, R4, RZ ;  /* 0x0000000407077224 */ /* 0x000fe200078e02ff */
[----:B------:R-:W-:Y:S02]  /*0470*/  IABS R8, R13 ;  /* 0x0000000d00087213 */ /* 0x000fe40000000000 */
[----:B------:R-:W-:Y:S01]  /*0480*/  ISETP.GE.AND P2, PT, R13, RZ, PT ;  /* 0x000000ff0d00720c */ /* 0x000fe20003f46270 */
[----:B------:R-:W-:-:S02]  /*0490*/  IMAD.HI.U32 R2, R3, R7, R2 ;  /* 0x0000000703027227 */ /* 0x000fc400078e0002 */
[----:B------:R-:W0:Y:S02]  /*04a0*/  I2F.RP R7, R5 ;  /* 0x0000000500077306 */ /* 0x000e240000209400 */
[----:B------:R-:W-:-:S04]  /*04b0*/  IMAD.MOV.U32 R3, RZ, RZ, R8 ;  /* 0x000000ffff037224 */ /* 0x000fc800078e0008 */
[----:B------:R-:W-:-:S04]  /*04c0*/  IMAD.HI.U32 R2, R2, R3, RZ ;  /* 0x0000000302027227 */ /* 0x000fc800078e00ff */
[----:B------:R-:W-:Y:S01]  /*04d0*/  IMAD R12, R2, R12, R3 ;  /* 0x0000000c020c7224 */ /* 0x000fe200078e0203 */
[----:B0-----:R-:W0:Y:S04]  /*04e0*/  MUFU.RCP R7, R7 ;  /* 0x0000000700077308 */ /* 0x001e280000001000 */
[----:B------:R-:W-:-:S13]  /*04f0*/  ISETP.GT.U32.AND P0, PT, R4, R12, PT ;  /* 0x0000000c0400720c */ /* 0x000fda0003f04070 */
[----:B------:R-:W-:Y:S02]  /*0500*/  @!P0 IADD3 R12, PT, PT, R12, -R4, RZ ;  /* 0x800000040c0c8210 */ /* 0x000fe40007ffe0ff */
[----:B------:R-:W-:Y:S01]  /*0510*/  ISETP.NE.AND P0, PT, R23, RZ, PT ;  /* 0x000000ff1700720c */ /* 0x000fe20003f05270 */
[----:B0-----:R-:W-:Y:S01]  /*0520*/  VIADD R2, R7, 0xffffffe ;  /* 0x0ffffffe07027836 */ /* 0x001fe20000000000 */
[----:B------:R-:W-:-:S03]  /*0530*/  ISETP.GT.U32.AND P1, PT, R4, R12, PT ;  /* 0x0000000c0400720c */ /* 0x000fc60003f24070 */
[----:B------:R0:W1:Y:S02]  /*0540*/  F2I.FTZ.U32.TRUNC.NTZ R3, R2 ;  /* 0x0000000200037305 */ /* 0x000064000021f000 */
[----:B0-----:R-:W-:-:S08]  /*0550*/  IMAD.MOV.U32 R2, RZ, RZ, RZ ;  /* 0x000000ffff027224 */ /* 0x001fd000078e00ff */
[----:B------:R-:W-:-:S04]  /*0560*/  @!P1 IADD3 R12, PT, PT, R12, -R4, RZ ;  /* 0x800000040c0c9210 */ /* 0x000fc80007ffe0ff */
[----:B------:R-:W-:Y:S01]  /*0570*/  @!P2 IADD3 R12, PT, PT, -R12, RZ, RZ ;  /* 0x000000ff0c0ca210 */ /* 0x000fe20007ffe1ff */
[----:B-1----:R-:W-:Y:S01]  /*0580*/  IMAD.MOV R4, RZ, RZ, -R3 ;  /* 0x000000ffff047224 */ /* 0x002fe200078e0a03 */
[----:B------:R-:W-:-:S03]  /*0590*/  @!P0 LOP3.LUT R12, RZ, R23, RZ, 0x33, !PT ;  /* 0x00000017ff0c8212 */ /* 0x000fc600078e33ff */
[----:B------:R-:W-:Y:S01]  /*05a0*/  IMAD R7, R4, R5, RZ ;  /* 0x0000000504077224 */ /* 0x000fe200078e02ff */
[-C--:B------:R-:W-:Y:S02]  /*05b0*/  IABS R11, R12.reuse ;  /* 0x0000000c000b7213 */ /* 0x080fe40000000000 */
[----:B------:R-:W-:Y:S01]  /*05c0*/  ISETP.GE.AND P2, PT, R12, RZ, PT ;  /* 0x000000ff0c00720c */ /* 0x000fe20003f46270 */
[----:B------:R-:W-:Y:S01]  /*05d0*/  IMAD.HI.U32 R2, R3, R7, R2 ;  /* 0x0000000703027227 */ /* 0x000fe200078e0002 */
[----:B------:R-:W-:-:S05]  /*05e0*/  IADD3 R10, PT, PT, R13, -R12, RZ ;  /* 0x8000000c0d0a7210 */ /* 0x000fca0007ffe0ff */
[----:B------:R-:W-:-:S05]  /*05f0*/  IMAD.HI.U32 R2, R2, R11, RZ ;  /* 0x0000000b02027227 */ /* 0x000fca00078e00ff */
[----:B------:R-:W-:-:S05]  /*0600*/  IADD3 R2, PT, PT, -R2, RZ, RZ ;  /* 0x000000ff02027210 */ /* 0x000fca0007ffe1ff */
[C---:B------:R-:W-:Y:S02]  /*0610*/  IMAD R11, R5.reuse, R2, R11 ;  /* 0x00000002050b7224 */ /* 0x040fe400078e020b */
[----:B------:R-:W0:Y:S03]  /*0620*/  LDC.64 R2, c[0x0][0x380] ;  /* 0x0000e000ff027b82 */ /* 0x000e260000000a00 */
[----:B------:R-:W-:-:S13]  /*0630*/  ISETP.GT.U32.AND P0, PT, R5, R11, PT ;  /* 0x0000000b0500720c */ /* 0x000fda0003f04070 */
[----:B------:R-:W-:Y:S01]  /*0640*/  @!P0 IMAD.IADD R11, R11, 0x1, -R5 ;  /* 0x000000010b0b8824 */ /* 0x000fe200078e0a05 */
[----:B------:R-:W-:-:S04]  /*0650*/  ISETP.NE.AND P0, PT, R0, RZ, PT ;  /* 0x000000ff0000720c */ /* 0x000fc80003f05270 */
[----:B------:R-:W-:-:S13]  /*0660*/  ISETP.GT.U32.AND P1, PT, R5, R11, PT ;  /* 0x0000000b0500720c */ /* 0x000fda0003f24070 */
[----:B------:R-:W-:-:S05]  /*0670*/  @!P1 IADD3 R11, PT, PT, R11, -R5, RZ ;  /* 0x800000050b0b9210 */ /* 0x000fca0007ffe0ff */
[----:B------:R-:W-:Y:S01]  /*0680*/  @!P2 IMAD.MOV R11, RZ, RZ, -R11 ;  /* 0x000000ffff0ba224 */ /* 0x000fe200078e0a0b */
[----:B------:R-:W-:-:S04]  /*0690*/  @!P0 LOP3.LUT R11, RZ, R0, RZ, 0x33, !PT ;  /* 0x00000000ff0b8212 */ /* 0x000fc800078e33ff */
[----:B------:R-:W-:Y:S01]  /*06a0*/  IADD3 R6, PT, PT, R10, R11, R6 ;  /* 0x0000000b0a067210 */ /* 0x000fe20007ffe006 */
[----:B------:R-:W-:-:S05]  /*06b0*/  IMAD.IADD R9, R12, 0x1, -R11 ;  /* 0x000000010c097824 */ /* 0x000fca00078e0a0b */
[----:B------:R-:W-:-:S05]  /*06c0*/  IADD3 R5, PT, PT, R9, R6, RZ ;  /* 0x0000000609057210 */ /* 0x000fca0007ffe0ff */
[----:B0-----:R-:W-:-:S05]  /*06d0*/  IMAD.WIDE R2, R5, 0x4, R2 ;  /* 0x0000000405027825 */ /* 0x001fca00078e0202 */
[----:B------:R-:W2:Y:S01]  /*06e0*/  LDG.E.CONSTANT R8, desc[UR6][R2.64] ;  /* 0x0000000602087981 */ /* 0x000ea2000c1e9900 */
[----:B------:R-:W-:Y:S05]  /*06f0*/  YIELD ;  /* 0x0000000000007946 */ /* 0x000fea0003800000 */
[----:B------:R-:W-:Y:S01]  /*0700*/  BSSY.RECONVERGENT B3, `(.L_x_4) ;  /* 0x00000a2000037945 */ /* 0x000fe20003800200 */
[----:B--2---:R-:W-:-:S13]  /*0710*/  FSETP.GEU.AND P0, PT, R8, 9.9999999600419720025e-13, PT ;  /* 0x2b8cbccc0800780b */ /* 0x004fda0003f0e000 */
[----:B------:R-:W-:Y:S05]  /*0720*/  @!P0 BRA `(.L_x_5) ;  /* 0x00000008007c8947 */ /* 0x000fea0003800000 */
[----:B------:R-:W0:Y:S01]  /*0730*/  LDC.64 R4, c[0x0][0x3b8] ;  /* 0x0000ee00ff047b82 */ /* 0x000e220000000a00 */
[----:B------:R-:W1:Y:S07]  /*0740*/  LDCU.64 UR4, c[0x0][0x3c8] ;  /* 0x00007900ff0477ac */ /* 0x000e6e0008000a00 */
[----:B------:R-:W2:Y:S08]  /*0750*/  LDC R7, c[0x0][0x3d0] ;  /* 0x0000f400ff077b82 */ /* 0x000eb00000000800 */
[----:B------:R-:W3:Y:S01]  /*0760*/  LDC.64 R2, c[0x0][0x3c0] ;  /* 0x0000f000ff027b82 */ /* 0x000ee20000000a00 */
[----:B0-----:R-:W-:-:S06]  /*0770*/  IMAD.WIDE R4, R12, 0x4, R4 ;  /* 0x000000040c047825 */ /* 0x001fcc00078e0204 */
[----:B------:R-:W2:Y:S01]  /*0780*/  LDG.E.CONSTANT R4, desc[UR6][R4.64] ;  /* 0x0000000604047981 */ /* 0x000ea2000c1e9900 */
[----:B-1----:R-:W-:Y:S01]  /*0790*/  FMUL R25, R8, UR4 ;  /* 0x0000000408197c20 */ /* 0x002fe20008400000 */
[----:B---3--:R-:W-:-:S05]  /*07a0*/  IMAD.WIDE R2, R12, 0x4, R2 ;  /* 0x000000040c027825 */ /* 0x008fca00078e0202 */
[----:B------:R0:W-:Y:S01]  /*07b0*/  REDG.E.ADD.F32.FTZ.RN.STRONG.GPU desc[UR6][R2.64], R25 ;  /* 0x00000019020079a6 */ /* 0x0001e2000c12f306 */
[----:B--2---:R-:W-:-:S05]  /*07c0*/  FFMA R7, R4, -1.7200000286102294922, R7 ;  /* 0xbfdc28f604077823 */ /* 0x004fca0000000007 */
[----:B------:R-:W-:-:S13]  /*07d0*/  FSETP.GTU.AND P0, PT, R7, UR5, PT ;  /* 0x0000000507007c0b */ /* 0x000fda000bf0c000 */
[----:B0-----:R-:W-:Y:S05]  /*07e0*/  @P0 BRA `(.L_x_6) ;  /* 0x00000000001c0947 */ /* 0x001fea0003800000 */
[----:B------:R-:W0:Y:S01]  /*07f0*/  LDC.64 R2, c[0x0][0x390] ;  /* 0x0000e400ff027b82 */ /* 0x000e220000000a00 */
[----:B------:R-:W-:Y:S01]  /*0800*/  FMUL R7, R8, R7 ;  /* 0x0000000708077220 */ /* 0x000fe20000400000 */
[----:B0-----:R-:W-:-:S05]  /*0810*/  IMAD.WIDE R12, R12, 0x4, R2 ;  /* 0x000000040c0c7825 */ /* 0x001fca00078e0202 */
[----:B------:R1:W-:Y:S01]  /*0820*/  REDG.E.ADD.F32.FTZ.RN.STRONG.GPU desc[UR6][R12.64], R7 ;  /* 0x000000070c0079a6 */ /* 0x0003e2000c12f306 */
[----:B------:R-:W0:Y:S02]  /*0830*/  F2F.F64.F32 R8, R8 ;  /* 0x0000000800087310 */ /* 0x000e240000201800 */
[----:B0-----:R-:W-:Y:S01]  /*0840*/  DADD R16, R16, R8 ;  /* 0x0000000010107229 */ /* 0x001fe20000000008 */
[----:B-1----:R-:W-:Y:S10]  /*0850*/  BRA `(.L_x_5) ;  /* 0x0000000800307947 */ /* 0x002ff40003800000 */
.L_x_6:
[----:B------:R-:W-:Y:S01]  /*0860*/  BSSY.RECONVERGENT B1, `(.L_x_7) ;  /* 0x0000010000017945 */ /* 0x000fe20003800200 */
[----:B------:R-:W-:Y:S01]  /*0870*/  IMAD.MOV.U32 R31, RZ, RZ, RZ ;  /* 0x000000ffff1f7224 */ /* 0x000fe200078e00ff */
[----:B------:R-:W-:-:S07]  /*0880*/  MOV R0, R15 ;  /* 0x0000000f00007202 */ /* 0x000fce0000000f00 */
.L_x_8:
[----:B------:R-:W0:Y:S01]  /*0890*/  LDC.64 R2, c[0x0][0x3a8] ;  /* 0x0000ea00ff027b82 */ /* 0x000e220000000a00 */
[----:B------:R-:W-:-:S05]  /*08a0*/  IMAD.IADD R4, R0, 0x1, R31 ;  /* 0x0000000100047824 */ /* 0x000fca00078e021f */
[----:B------:R-:W-:-:S04]  /*08b0*/  LEA.HI R4, R4, R4, RZ, 0x1 ;  /* 0x0000000404047211 */ /* 0x000fc800078f08ff */
[----:B------:R-:W-:-:S05]  /*08c0*/  SHF.R.S32.HI R25, RZ, 0x1, R4 ;  /* 0x00000001ff197819 */ /* 0x000fca0000011404 */
[----:B0-----:R-:W-:-:S06]  /*08d0*/  IMAD.WIDE R4, R25, 0x4, R2 ;  /* 0x0000000419047825 */ /* 0x001fcc00078e0202 */
[----:B------:R-:W2:Y:S01]  /*08e0*/  LDG.E.CONSTANT R4, desc[UR6][R4.64+0x4] ;  /* 0x0000040604047981 */ /* 0x000ea2000c1e9900 */
[----:B------:R-:W-:Y:S02]  /*08f0*/  IADD3 R27, PT, PT, R31, 0x1, RZ ;  /* 0x000000011f1b7810 */ /* 0x000fe40007ffe0ff */
[----:B--2---:R-:W-:-:S04]  /*0900*/  FSETP.GEU.AND P0, PT, R7, R4, PT ;  /* 0x000000040700720b */ /* 0x004fc80003f0e000 */
[----:B------:R-:W-:-:S09]  /*0910*/  SEL R0, R0, R25, P0 ;  /* 0x0000001900007207 */ /* 0x000fd20000000000 */
[----:B------:R-:W-:-:S05]  /*0920*/  @!P0 IMAD.MOV R27, RZ, RZ, R31 ;  /* 0x000000ffff1b8224 */ /* 0x000fca00078e021f */
[----:B------:R-:W-:Y:S02]  /*0930*/  ISETP.GE.AND P0, PT, R27, R0, PT ;  /* 0x000000001b00720c */ /* 0x000fe40003f06270 */
[----:B------:R-:W-:-:S11]  /*0940*/  MOV R31, R27 ;  /* 0x0000001b001f7202 */ /* 0x000fd60000000f00 */
[----:B------:R-:W-:Y:S05]  /*0950*/  @!P0 BRA `(.L_x_8) ;  /* 0xfffffffc00cc8947 */ /* 0x000fea000383ffff */
[----:B------:R-:W-:Y:S05]  /*0960*/  BSYNC.RECONVERGENT B1 ;  /* 0x0000000000017941 */ /* 0x000fea0003800200 */
.L_x_7:
[C---:B------:R-:W-:Y:S01]  /*0970*/  VIADDMNMX R5, R31.reuse, 0x1, R14, PT ;  /* 0x000000011f057846 */ /* 0x040fe2000380010e */
[----:B------:R-:W-:-:S04]  /*0980*/  IMAD.WIDE.U32 R32, R31, 0x4, R2 ;  /* 0x000000041f207825 */ /* 0x000fc800078e0002 */
[----:B------:R-:W-:Y:S02]  /*0990*/  IMAD.WIDE R34, R5, 0x4, R2 ;  /* 0x0000000405227825 */ /* 0x000fe400078e0202 */
[----:B------:R-:W2:Y:S01]  /*09a0*/  LDG.E.CONSTANT R32, desc[UR6][R32.64] ;  /* 0x0000000620207981 */ /* 0x000ea2000c1e9900 */
[----:B------:R-:W0:Y:S03]  /*09b0*/  LDC.64 R2, c[0x0][0x3a0] ;  /* 0x0000e800ff027b82 */ /* 0x000e260000000a00 */
[----:B------:R-:W3:Y:S01]  /*09c0*/  LDG.E.CONSTANT R35, desc[UR6][R34.64] ;  /* 0x0000000622237981 */ /* 0x000ee2000c1e9900 */
[----:B0-----:R-:W-:-:S04]  /*09d0*/  IMAD.WIDE.U32 R30, R31, 0x4, R2 ;  /* 0x000000041f1e7825 */ /* 0x001fc800078e0002 */
[----:B------:R-:W-:Y:S01]  /*09e0*/  IMAD.WIDE R2, R5, 0x4, R2 ;  /* 0x0000000405027825 */ /* 0x000fe200078e0202 */
[----:B------:R-:W5:Y:S04]  /*09f0*/  LDG.E.CONSTANT R6, desc[UR6][R30.64] ;  /* 0x000000061e067981 */ /* 0x000f68000c1e9900 */
[----:B------:R2:W5:Y:S01]  /*0a00*/  LDG.E.CONSTANT R5, desc[UR6][R2.64] ;  /* 0x0000000602057981 */ /* 0x000562000c1e9900 */
[----:B------:R-:W-:Y:S01]  /*0a10*/  BSSY.RECONVERGENT B4, `(.L_x_9) ;  /* 0x000000f000047945 */ /* 0x000fe20003800200 */
[----:B--2---:R-:W-:Y:S01]  /*0a20*/  FADD R3, R7, -R32 ;  /* 0x8000002007037221 */ /* 0x004fe20000000000 */
[----:B---3--:R-:W-:-:S05]  /*0a30*/  FADD R0, -R32, R35 ;  /* 0x0000002320007221 */ /* 0x008fca0000000100 */
[----:B------:R-:W-:-:S04]  /*0a40*/  FMNMX R36, R0, 9.9999999600419720025e-13, !PT ;  /* 0x2b8cbccc00247809 */ /* 0x000fc80007800000 */
[----:B------:R-:W0:Y:S08]  /*0a50*/  MUFU.RCP R0, R36 ;  /* 0x0000002400007308 */ /* 0x000e300000001000 */
[----:B------:R-:W1:Y:S01]  /*0a60*/  FCHK P0, R3, R36 ;  /* 0x0000002403007302 */ /* 0x000e620000000000 */
[----:B0-----:R-:W-:-:S04]  /*0a70*/  FFMA R25, -R36, R0, 1 ;  /* 0x3f80000024197423 */ /* 0x001fc80000000100 */
[----:B------:R-:W-:-:S04]  /*0a80*/  FFMA R0, R0, R25, R0 ;  /* 0x0000001900007223 */ /* 0x000fc80000000000 */
[----:B------:R-:W-:-:S04]  /*0a90*/  FFMA R25, R3, R0, RZ ;  /* 0x0000000003197223 */ /* 0x000fc800000000ff */
[----:B------:R-:W-:-:S04]  /*0aa0*/  FFMA R4, -R36, R25, R3 ;  /* 0x0000001924047223 */ /* 0x000fc80000000103 */
[----:B------:R-:W-:Y:S01]  /*0ab0*/  FFMA R0, R0, R4, R25 ;  /* 0x0000000400007223 */ /* 0x000fe20000000019 */
[----:B-1----:R-:W-:Y:S06]  /*0ac0*/  @!P0 BRA `(.L_x_10) ;  /* 0x00000000000c8947 */ /* 0x002fec0003800000 */
[----:B------:R-:W-:Y:S01]  /*0ad0*/  IMAD.MOV.U32 R0, RZ, RZ, R36 ;  /* 0x000000ffff007224 */ /* 0x000fe200078e0024 */
[----:B------:R-:W-:-:S07]  /*0ae0*/  MOV R30, 0xb00 ;  /* 0x00000b00001e7802 */ /* 0x000fce0000000f00 */
[----:B-----5:R-:W-:Y:S05]  /*0af0*/  CALL.REL.NOINC `($__internal_0_$__cuda_sm3x_div_rn_noftz_f32_slowpath) ;  /* 0x0000003000207944 */ /* 0x020fea0003c00000 */
.L_x_10:
[----:B------:R-:W-:Y:S05]  /*0b00*/  BSYNC.RECONVERGENT B4 ;  /* 0x0000000000047941 */ /* 0x000fea0003800200 */
.L_x_9:
[----:B------:R-:W0:Y:S01]  /*0b10*/  LDCU.64 UR4, c[0x0][0x3c8] ;  /* 0x00007900ff0477ac */ /* 0x000e220008000a00 */
[----:B------:R-:W-:Y:S01]  /*0b20*/  FADD.SAT R3, RZ, R0 ;  /* 0x00000000ff037221 */ /* 0x000fe20000002000 */
[----:B-----5:R-:W-:-:S04]  /*0b30*/  FADD R5, -R6, R5 ;  /* 0x0000000506057221 */ /* 0x020fc80000000100 */
[----:B------:R-:W-:-:S04]  /*0b40*/  FFMA R5, R3, R5, R6 ;  /* 0x0000000503057223 */ /* 0x000fc80000000006 */
[----:B0-----:R-:W-:-:S04]  /*0b50*/  FMUL R5, R5, UR4 ;  /* 0x0000000405057c20 */ /* 0x001fc80008400000 */
[----:B------:R-:W-:-:S05]  /*0b60*/  FADD R25, R7, -R5 ;  /* 0x8000000507197221 */ /* 0x000fca0000000000 */
[----:B------:R-:W-:-:S13]  /*0b70*/  FSETP.GTU.AND P0, PT, R25, UR5, PT ;  /* 0x0000000519007c0b */ /* 0x000fda000bf0c000 */
[----:B------:R-:W-:Y:S05]  /*0b80*/  @P0 BRA `(.L_x_11) ;  /* 0x00000000001c0947 */ /* 0x000fea0003800000 */
[----:B------:R-:W0:Y:S01]  /*0b90*/  LDC.64 R2, c[0x0][0x390] ;  /* 0x0000e400ff027b82 */ /* 0x000e220000000a00 */
[----:B------:R-:W-:Y:S01]  /*0ba0*/  FMUL R7, R8, R7 ;  /* 0x0000000708077220 */ /* 0x000fe20000400000 */
[----:B0-----:R-:W-:-:S05]  /*0bb0*/  IMAD.WIDE R2, R12, 0x4, R2 ;  /* 0x000000040c027825 */ /* 0x001fca00078e0202 */
[----:B------:R0:W-:Y:S01]  /*0bc0*/  REDG.E.ADD.F32.FTZ.RN.STRONG.GPU desc[UR6][R2.64], R7 ;  /* 0x00000007020079a6 */ /* 0x0001e2000c12f306 */
[----:B------:R-:W1:Y:S02]  /*0bd0*/  F2F.F64.F32 R8, R8 ;  /* 0x0000000800087310 */ /* 0x000e640000201800 */
[----:B-1----:R-:W-:Y:S01]  /*0be0*/  DADD R16, R16, R8 ;  /* 0x0000000010107229 */ /* 0x002fe20000000008 */
[----:B0-----:R-:W-:Y:S10]  /*0bf0*/  BRA `(.L_x_5) ;  /* 0x0000000400487947 */ /* 0x001ff40003800000 */
.L_x_11:
[----:B------:R-:W2:Y:S01]  /*0c00*/  LDG.E.CONSTANT R0, desc[UR6][R18.64+-0x4] ;  /* 0xfffffc0612007981 */ /* 0x000ea2000c1e9900 */
[----:B------:R-:W-:Y:S01]  /*0c10*/  BSSY.RELIABLE B4, `(.L_x_12) ;  /* 0x000001e000047945 */ /* 0x000fe20003800100 */
[----:B--2---:R-:W-:-:S13]  /*0c20*/  FSETP.GE.AND P0, PT, R25, R0, PT ;  /* 0x000000001900720b */ /* 0x004fda0003f06000 */
[----:B------:R-:W-:Y:S05]  /*0c30*/  @P0 BRA `(.L_x_13) ;  /* 0x00000000006c0947 */ /* 0x000fea0003800000 */
[----:B------:R-:W0:Y:S02]  /*0c40*/  LDC.64 R2, c[0x0][0x3b0] ;  /* 0x0000ec00ff027b82 */ /* 0x000e240000000a00 */
[----:B0-----:R-:W2:Y:S02]  /*0c50*/  LDG.E.CONSTANT R2, desc[UR6][R2.64] ;  /* 0x0000000602027981 */ /* 0x001ea4000c1e9900 */
[----:B--2---:R-:W-:-:S13]  /*0c60*/  FSETP.GEU.AND P0, PT, R25, R2, PT ;  /* 0x000000021900720b */ /* 0x004fda0003f0e000 */
[----:B------:R-:W-:Y:S05]  /*0c70*/  @!P0 BREAK.RELIABLE B4 ;  /* 0x0000000000048942 */ /* 0x000fea0003800100 */
[----:B------:R-:W-:Y:S05]  /*0c80*/  @!P0 BRA `(.L_x_14) ;  /* 0x00000004000c8947 */ /* 0x000fea0003800000 */
[----:B------:R-:W0:Y:S01]  /*0c90*/  LDCU UR4, c[0x0][0x3d4] ;  /* 0x00007a80ff0477ac */ /* 0x000e220008000800 */
[----:B------:R-:W-:Y:S01]  /*0ca0*/  HFMA2 R7, -RZ, RZ, 0, 0 ;  /* 0x00000000ff077431 */ /* 0x000fe200000001ff */
[----:B------:R-:W-:Y:S01]  /*0cb0*/  BSSY.RECONVERGENT B1, `(.L_x_15) ;  /* 0x0000010000017945 */ /* 0x000fe20003800200 */
[----:B0-----:R-:W-:-:S06]  /*0cc0*/  UIADD3 UR4, UPT, UPT, UR4, -0x2, URZ ;  /* 0xfffffffe04047890 */ /* 0x001fcc000fffe0ff */
[----:B------:R-:W-:-:S07]  /*0cd0*/  IMAD.U32 R0, RZ, RZ, UR4 ;  /* 0x00000004ff007e24 */ /* 0x000fce000f8e00ff */
.L_x_16:
[----:B------:R-:W0:Y:S01]  /*0ce0*/  LDC.64 R2, c[0x0][0x3b0] ;  /* 0x0000ec00ff027b82 */ /* 0x000e220000000a00 */
[----:B------:R-:W-:-:S04]  /*0cf0*/  IADD3 R4, PT, PT, R7, R0, RZ ;  /* 0x0000000007047210 */ /* 0x000fc80007ffe0ff */
[----:B------:R-:W-:-:S04]  /*0d00*/  LEA.HI R4, R4, R4, RZ, 0x1 ;  /* 0x0000000404047211 */ /* 0x000fc800078f08ff */
[----:B------:R-:W-:-:S05]  /*0d10*/  SHF.R.S32.HI R27, RZ, 0x1, R4 ;  /* 0x00000001ff1b7819 */ /* 0x000fca0000011404 */
[----:B0-----:R-:W-:-:S06]  /*0d20*/  IMAD.WIDE R30, R27, 0x4, R2 ;  /* 0x000000041b1e7825 */ /* 0x001fcc00078e0202 */
[----:B------:R-:W2:Y:S01]  /*0d30*/  LDG.E.CONSTANT R30, desc[UR6][R30.64+0x4] ;  /* 0x000004061e1e7981 */ /* 0x000ea2000c1e9900 */
[----:B------:R-:W-:Y:S01]  /*0d40*/  VIADD R29, R7, 0x1 ;  /* 0x00000001071d7836 */ /* 0x000fe20000000000 */
[----:B--2---:R-:W-:-:S04]  /*0d50*/  FSETP.GEU.AND P0, PT, R25, R30, PT ;  /* 0x0000001e1900720b */ /* 0x004fc80003f0e000 */
[----:B------:R-:W-:-:S09]  /*0d60*/  SEL R0, R0, R27, P0 ;  /* 0x0000001b00007207 */ /* 0x000fd20000000000 */
[----:B------:R-:W-:-:S04]  /*0d70*/  @!P0 IADD3 R29, PT, PT, R7, RZ, RZ ;  /* 0x000000ff071d8210 */ /* 0x000fc80007ffe0ff */
[----:B------:R-:W-:Y:S01]  /*0d80*/  ISETP.GE.AND P0, PT, R29, R0, PT ;  /* 0x000000001d00720c */ /* 0x000fe20003f06270 */
[----:B------:R-:W-:-:S12]  /*0d90*/  IMAD.MOV.U32 R7, RZ, RZ, R29 ;  /* 0x000000ffff077224 */ /* 0x000fd800078e001d */
[----:B------:R-:W-:Y:S05]  /*0da0*/  @!P0 BRA `(.L_x_16) ;  /* 0xfffffffc00cc8947 */ /* 0x000fea000383ffff */
[----:B------:R-:W-:Y:S05]  /*0db0*/  BSYNC.RECONVERGENT B1 ;  /* 0x0000000000017941 */ /* 0x000fea0003800200 */
.L_x_15:
[----:B------:R-:W-:-:S13]  /*0dc0*/  ISETP.GE.AND P0, PT, R7, R22, PT ;  /* 0x000000160700720c */ /* 0x000fda0003f06270 */
[----:B------:R-:W-:Y:S05]  /*0dd0*/  @!P0 BREAK.RELIABLE B4 ;  /* 0x0000000000048942 */ /* 0x000fea0003800100 */
[----:B------:R-:W-:Y:S05]  /*0de0*/  @!P0 BRA `(.L_x_17) ;  /* 0x00000000002c8947 */ /* 0x000fea0003800000 */
.L_x_13:
[----:B------:R-:W-:Y:S05]  /*0df0*/  BSYNC.RELIABLE B4 ;  /* 0x0000000000047941 */ /* 0x000fea0003800100 */
.L_x_12:
[----:B------:R-:W0:Y:S01]  /*0e00*/  LDC.64 R6, c[0x0][0x388] ;  /* 0x0000e200ff067b82 */ /* 0x000e220000000a00 */
[----:B------:R-:W-:Y:S01]  /*0e10*/  IADD3 R10, PT, PT, R10, R11, R20 ;  /* 0x0000000b0a0a7210 */ /* 0x000fe20007ffe014 */
[----:B------:R-:W-:-:S03]  /*0e20*/  FMUL R5, R8, R5 ;  /* 0x0000000508057220 */ /* 0x000fc60000400000 */
[----:B------:R-:W-:-:S03]  /*0e30*/  IADD3 R9, PT, PT, R9, R10, RZ ;  /* 0x0000000a09097210 */ /* 0x000fc60007ffe0ff */
[----:B------:R-:W1:Y:S02]  /*0e40*/  LDC.64 R2, c[0x0][0x390] ;  /* 0x0000e400ff027b82 */ /* 0x000e640000000a00 */
[----:B0-----:R-:W-:-:S05]  /*0e50*/  IMAD.WIDE R6, R9, 0x4, R6 ;  /* 0x0000000409067825 */ /* 0x001fca00078e0206 */
[----:B------:R2:W-:Y:S01]  /*0e60*/  REDG.E.ADD.F32.FTZ.RN.STRONG.GPU desc[UR6][R6.64], R8 ;  /* 0x00000008060079a6 */ /* 0x0005e2000c12f306 */
[----:B-1----:R-:W-:-:S05]  /*0e70*/  IMAD.WIDE R2, R12, 0x4, R2 ;  /* 0x000000040c027825 */ /* 0x002fca00078e0202 */
[----:B------:R2:W-:Y:S01]  /*0e80*/  REDG.E.ADD.F32.FTZ.RN.STRONG.GPU desc[UR6][R2.64], R5 ;  /* 0x00000005020079a6 */ /* 0x0005e2000c12f306 */
[----:B------:R-:W-:Y:S05]  /*0e90*/  BRA `(.L_x_5) ;  /* 0x0000000000a07947 */ /* 0x000fea0003800000 */
.L_x_17:
[----:B------:R-:W-:-:S05]  /*0ea0*/  IMAD.WIDE.U32 R10, R7, 0x4, R2 ;  /* 0x00000004070a7825 */ /* 0x000fca00078e0002 */
[----:B------:R-:W2:Y:S04]  /*0eb0*/  LDG.E.CONSTANT R0, desc[UR6][R10.64] ;  /* 0x000000060a007981 */ /* 0x000ea8000c1e9900 */
[----:B------:R-:W2:Y:S01]  /*0ec0*/  LDG.E.CONSTANT R3, desc[UR6][R10.64+0x4] ;  /* 0x000004060a037981 */ /* 0x000ea2000c1e9900 */
[----:B------:R-:W-:Y:S01]  /*0ed0*/  BSSY.RECONVERGENT B5, `(.L_x_18) ;  /* 0x000000f000057945 */ /* 0x000fe20003800200 */
[--C-:B--2---:R-:W-:Y:S01]  /*0ee0*/  FADD R0, -R0, R3.reuse ;  /* 0x0000000300007221 */ /* 0x104fe20000000100 */
[----:B------:R-:W-:-:S04]  /*0ef0*/  FADD R3, -R25, R3 ;  /* 0x0000000319037221 */ /* 0x000fc80000000100 */
        /* <DEDUP_REMOVED lines=11> */
[----:B------:R-:W-:Y:S05]  /*0fb0*/  CALL.REL.NOINC `($__internal_0_$__cuda_sm3x_div_rn_noftz_f32_slowpath) ;  /* 0x0000002800f07944 */ /* 0x000fea0003c00000 */
.L_x_19:
[----:B------:R-:W-:Y:S05]  /*0fc0*/  BSYNC.RECONVERGENT B5 ;  /* 0x0000000000057941 */ /* 0x000fea0003800200 */
.L_x_18:
[----:B------:R-:W0:Y:S01]  /*0fd0*/  LDC.64 R10, c[0x0][0x388] ;  /* 0x0000e200ff0a7b82 */ /* 0x000e220000000a00 */
[----:B------:R-:W-:Y:S02]  /*0fe0*/  IMAD R13, R28, R7, R13 ;  /* 0x000000071c0d7224 */ /* 0x000fe400078e020d */
[----:B------:R-:W-:Y:S01]  /*0ff0*/  FADD.SAT R7, RZ, R0 ;  /* 0x00000000ff077221 */ /* 0x000fe20000002000 */
[----:B------:R-:W-:-:S03]  /*1000*/  FADD.SAT R9, -R0, 1 ;  /* 0x3f80000000097421 */ /* 0x000fc60000002100 */
[C---:B------:R-:W-:Y:S01]  /*1010*/  FMUL R7, R8.reuse, R7 ;  /* 0x0000000708077220 */ /* 0x040fe20000400000 */
[----:B------:R-:W-:Y:S01]  /*1020*/  FMUL R9, R8, R9 ;  /* 0x0000000908097220 */ /* 0x000fe20000400000 */
[----:B------:R-:W1:Y:S01]  /*1030*/  LDC.64 R2, c[0x0][0x390] ;  /* 0x0000e400ff027b82 */ /* 0x000e620000000a00 */
[----:B0-----:R-:W-:-:S04]  /*1040*/  IMAD.WIDE R10, R13, 0x4, R10 ;  /* 0x000000040d0a7825 */ /* 0x001fc800078e020a */
[----:B------:R-:W-:Y:S01]  /*1050*/  FMUL R13, R8, R5 ;  /* 0x00000005080d7220 */ /* 0x000fe20000400000 */
[----:B------:R0:W-:Y:S01]  /*1060*/  REDG.E.ADD.F32.FTZ.RN.STRONG.GPU desc[UR6][R10.64], R7 ;  /* 0x000000070a0079a6 */ /* 0x0001e2000c12f306 */
[----:B------:R-:W-:-:S04]  /*1070*/  IMAD.WIDE R4, R28, 0x4, R10 ;  /* 0x000000041c047825 */ /* 0x000fc800078e020a */
[----:B-1----:R-:W-:Y:S01]  /*1080*/  IMAD.WIDE R2, R12, 0x4, R2 ;  /* 0x000000040c027825 */ /* 0x002fe200078e0202 */
[----:B------:R0:W-:Y:S04]  /*1090*/  REDG.E.ADD.F32.FTZ.RN.STRONG.GPU desc[UR6][R4.64], R9 ;  /* 0x00000009040079a6 */ /* 0x0001e8000c12f306 */
[----:B------:R0:W-:Y:S01]  /*10a0*/  REDG.E.ADD.F32.FTZ.RN.STRONG.GPU desc[UR6][R2.64], R13 ;  /* 0x0000000d020079a6 */ /* 0x0001e2000c12f306 */
[----:B------:R-:W-:Y:S05]  /*10b0*/  BRA `(.L_x_5) ;  /* 0x0000000000187947 */ /* 0x000fea0003800000 */
.L_x_14:
[----:B------:R-:W0:Y:S01]  /*10c0*/  LDC.64 R2, c[0x0][0x390] ;  /* 0x0000e400ff027b82 */ /* 0x000e220000000a00 */
[----:B------:R-:W-:Y:S01]  /*10d0*/  FMUL R25, R8, R25 ;  /* 0x0000001908197220 */ /* 0x000fe20000400000 */
[----:B0-----:R-:W-:-:S05]  /*10e0*/  IMAD.WIDE R2, R12, 0x4, R2 ;  /* 0x000000040c027825 */ /* 0x001fca00078e0202 */
[----:B------:R1:W-:Y:S01]  /*10f0*/  REDG.E.ADD.F32.FTZ.RN.STRONG.GPU desc[UR6][R2.64], R25 ;  /* 0x00000019020079a6 */ /* 0x0003e2000c12f306 */
[----:B------:R-:W0:Y:S02]  /*1100*/  F2F.F64.F32 R8, R8 ;  /* 0x0000000800087310 */ /* 0x000e240000201800 */
[----:B01----:R-:W-:-:S11]  /*1110*/  DADD R16, R16, R8 ;  /* 0x0000000010107229 */ /* 0x003fd60000000008 */
.L_x_5:
[----:B------:R-:W-:Y:S05]  /*1120*/  BSYNC.RECONVERGENT B3 ;  /* 0x0000000000037941 */ /* 0x000fea0003800200 */
.L_x_4:
[----:B------:R-:W-:-:S04]  /*1130*/  IADD3 R21, PT, PT, R24, R21, RZ ;  /* 0x0000001518157210 */ /* 0x000fc80007ffe0ff */
[----:B------:R-:W-:-:S13]  /*1140*/  ISETP.GE.AND P0, PT, R21, R26, PT ;  /* 0x0000001a1500720c */ /* 0x000fda0003f06270 */
[----:B------:R-:W-:Y:S05]  /*1150*/  @!P0 BRA `(.L_x_20) ;  /* 0xfffffff000288947 */ /* 0x000fea000383ffff */
[----:B------:R-:W-:Y:S05]  /*1160*/  BRA `(.L_x_1) ;  /* 0x00000028005c7947 */ /* 0x000fea0003800000 */
.L_x_3:
[-C--:B0-----:R-:W-:Y:S02]  /*1170*/  IABS R5, R28.reuse ;  /* 0x0000001c00057213 */ /* 0x081fe40000000000 */
[----:B--2---:R-:W-:Y:S02]  /*1180*/  IABS R8, R28 ;  /* 0x0000001c00087213 */ /* 0x004fe40000000000 */
[----:B------:R-:W0:Y:S01]  /*1190*/  I2F.RP R0, R5 ;  /* 0x0000000500007306 */ /* 0x000e220000209400 */
[----:B------:R-:W-:-:S05]  /*11a0*/  IABS R10, R23 ;  /* 0x00000017000a7213 */ /* 0x000fca0000000000 */
[----:B------:R-:W-:Y:S02]  /*11b0*/  IMAD.MOV R12, RZ, RZ, -R10 ;  /* 0x000000ffff0c7224 */ /* 0x000fe400078e0a0a */
[----:B0-----:R-:W0:Y:S02]  /*11c0*/  MUFU.RCP R0, R0 ;  /* 0x0000000000007308 */ /* 0x001e240000001000 */
[----:B0-----:R-:W-:Y:S02]  /*11d0*/  VIADD R2, R0, 0xffffffe ;  /* 0x0ffffffe00027836 */ /* 0x001fe40000000000 */
[----:B------:R-:W-:-:S04]  /*11e0*/  IMAD.MOV R0, RZ, RZ, -R8 ;  /* 0x000000ffff007224 */ /* 0x000fc800078e0a08 */
[----:B------:R0:W1:Y:S02]  /*11f0*/  F2I.FTZ.U32.TRUNC.NTZ R3, R2 ;  /* 0x0000000200037305 */ /* 0x000064000021f000 */
[----:B0-----:R-:W-:Y:S01]  /*1200*/  IMAD.MOV.U32 R2, RZ, RZ, RZ ;  /* 0x000000ffff027224 */ /* 0x001fe200078e00ff */
[----:B-1----:R-:W-:-:S05]  /*1210*/  IADD3 R4, PT, PT, RZ, -R3, RZ ;  /* 0x80000003ff047210 */ /* 0x002fca0007ffe0ff */
[----:B------:R-:W-:Y:S01]  /*1220*/  IMAD R7, R4, R5, RZ ;  /* 0x0000000504077224 */ /* 0x000fe200078e02ff */
[----:B------:R-:W-:-:S03]  /*1230*/  IABS R4, R21 ;  /* 0x0000001500047213 */ /* 0x000fc60000000000 */
[----:B------:R-:W-:Y:S01]  /*1240*/  IMAD.HI.U32 R6, R3, R7, R2 ;  /* 0x0000000703067227 */ /* 0x000fe200078e0002 */
[----:B------:R-:W-:Y:S02]  /*1250*/  MOV R3, R4 ;  /* 0x0000000400037202 */ /* 0x000fe40000000f00 */
[----:B------:R-:W-:-:S03]  /*1260*/  IABS R7, R23 ;  /* 0x0000001700077213 */ /* 0x000fc60000000000 */
[----:B------:R-:W-:Y:S01]  /*1270*/  IMAD.HI.U32 R2, R6, R3, RZ ;  /* 0x0000000306027227 */ /* 0x000fe200078e00ff */
[----:B------:R-:W-:-:S03]  /*1280*/  MOV R4, R7 ;  /* 0x0000000700047202 */ /* 0x000fc60000000f00 */
[----:B------:R-:W-:Y:S01]  /*1290*/  IMAD R0, R2, R0, R3 ;  /* 0x0000000002007224 */ /* 0x000fe200078e0203 */
[----:B------:R-:W0:Y:S04]  /*12a0*/  I2F.RP R6, R4 ;  /* 0x0000000400067306 */ /* 0x000e280000209400 */
[----:B------:R-:W-:-:S04]  /*12b0*/  ISETP.GT.U32.AND P2, PT, R5, R0, PT ;  /* 0x000000000500720c */ /* 0x000fc80003f44070 */
[----:B0-----:R-:W0:Y:S09]  /*12c0*/  MUFU.RCP R6, R6 ;  /* 0x0000000600067308 */ /* 0x001e320000001000 */
[----:B------:R-:W-:Y:S02]  /*12d0*/  @!P2 IMAD.IADD R0, R0, 0x1, -R5 ;  /* 0x000000010000a824 */ /* 0x000fe400078e0a05 */
[----:B------:R-:W-:Y:S01]  /*12e0*/  @!P2 VIADD R2, R2, 0x1 ;  /* 0x000000010202a836 */ /* 0x000fe20000000000 */
[----:B------:R-:W-:-:S02]  /*12f0*/  ISETP.NE.AND P2, PT, R28, RZ, PT ;  /* 0x000000ff1c00720c */ /* 0x000fc40003f45270 */
[----:B------:R-:W-:Y:S02]  /*1300*/  ISETP.GE.U32.AND P1, PT, R0, R5, PT ;  /* 0x000000050000720c */ /* 0x000fe40003f26070 */
[----:B------:R-:W-:-:S04]  /*1310*/  LOP3.LUT R0, R21, R28, RZ, 0x3c, !PT ;  /* 0x0000001c15007212 */ /* 0x000fc800078e3cff */
[----:B------:R-:W-:Y:S02]  /*1320*/  ISETP.GE.AND P0, PT, R0, RZ, PT ;  /* 0x000000ff0000720c */ /* 0x000fe40003f06270 */
[----:B------:R-:W1:Y:S01]  /*1330*/  LDC R0, c[0x0][0x3e0] ;  /* 0x0000f800ff007b82 */ /* 0x000e620000000800 */
[----:B0-----:R-:W-:-:S04]  /*1340*/  IADD3 R3, PT, PT, R6, 0xffffffe, RZ ;  /* 0x0ffffffe06037810 */ /* 0x001fc80007ffe0ff */
[----:B------:R-:W-:Y:S02]  /*1350*/  @P1 IADD3 R2, PT, PT, R2, 0x1, RZ ;  /* 0x0000000102021810 */ /* 0x000fe40007ffe0ff */
[----:B------:R-:W0:Y:S04]  /*1360*/  F2I.FTZ.U32.TRUNC.NTZ R3, R3 ;  /* 0x0000000300037305 */ /* 0x000e28000021f000 */
[----:B------:R-:W-:Y:S01]  /*1370*/  @!P0 IMAD.MOV R2, RZ, RZ, -R2 ;  /* 0x000000ffff028224 */ /* 0x000fe200078e0a02 */
[----:B------:R-:W-:Y:S02]  /*1380*/  @!P2 LOP3.LUT R2, RZ, R28, RZ, 0x33, !PT ;  /* 0x0000001cff02a212 */ /* 0x000fe400078e33ff */
[----:B------:R-:W-:-:S03]  /*1390*/  ISETP.NE.AND P2, PT, R23, RZ, PT ;  /* 0x000000ff1700720c */ /* 0x000fc60003f45270 */
[----:B------:R-:W-:Y:S02]  /*13a0*/  IMAD R8, R28, R2, RZ ;  /* 0x000000021c087224 */ /* 0x000fe400078e02ff */
[----:B------:R-:W-:Y:S02]  /*13b0*/  HFMA2 R2, -RZ, RZ, 0, 0 ;  /* 0x00000000ff027431 */ /* 0x000fe400000001ff */
[----:B------:R-:W-:Y:S01]  /*13c0*/  IMAD.IADD R13, R21, 0x1, -R8 ;  /* 0x00000001150d7824 */ /* 0x000fe200078e0a08 */
[----:B0-----:R-:W-:Y:S02]  /*13d0*/  IADD3 R7, PT, PT, RZ, -R3, RZ ;  /* 0x80000003ff077210 */ /* 0x001fe40007ffe0ff */
[----:B-1----:R-:W-:Y:S02]  /*13e0*/  IABS R5, R0 ;  /* 0x0000000000057213 */ /* 0x002fe40000000000 */
[----:B------:R-:W-:Y:S01]  /*13f0*/  IABS R9, R13 ;  /* 0x0000000d00097213 */ /* 0x000fe20000000000 */
[----:B------:R-:W-:Y:S01]  /*1400*/  IMAD R7, R7, R4, RZ ;  /* 0x0000000407077224 */ /* 0x000fe200078e02ff */
[----:B------:R-:W0:Y:S01]  /*1410*/  I2F.RP R6, R5 ;  /* 0x0000000500067306 */ /* 0x000e220000209400 */
[----:B------:R-:W-:-:S02]  /*1420*/  ISETP.GE.AND P1, PT, R13, RZ, PT ;  /* 0x000000ff0d00720c */ /* 0x000fc40003f26270 */
[----:B------:R-:W-:Y:S01]  /*1430*/  IMAD.HI.U32 R2, R3, R7, R2 ;  /* 0x0000000703027227 */ /* 0x000fe200078e0002 */
[----:B------:R-:W-:-:S05]  /*1440*/  MOV R3, R9 ;  /* 0x0000000900037202 */ /* 0x000fca0000000f00 */
[----:B------:R-:W-:-:S04]  /*1450*/  IMAD.HI.U32 R2, R2, R3, RZ ;  /* 0x0000000302027227 */ /* 0x000fc800078e00ff */
[----:B------:R-:W-:Y:S01]  /*1460*/  IMAD R12, R2, R12, R3 ;  /* 0x0000000c020c7224 */ /* 0x000fe200078e0203 */
[----:B0-----:R-:W0:Y:S04]  /*1470*/  MUFU.RCP R6, R6 ;  /* 0x0000000600067308 */ /* 0x001e280000001000 */
[----:B------:R-:W-:-:S13]  /*1480*/  ISETP.GT.U32.AND P0, PT, R4, R12, PT ;  /* 0x0000000c0400720c */ /* 0x000fda0003f04070 */
[----:B------:R-:W-:Y:S01]  /*1490*/  @!P0 IMAD.IADD R12, R12, 0x1, -R4 ;  /* 0x000000010c0c8824 */ /* 0x000fe200078e0a04 */
[----:B0-----:R-:W-:-:S04]  /*14a0*/  IADD3 R2, PT, PT, R6, 0xffffffe, RZ ;  /* 0x0ffffffe06027810 */ /* 0x001fc80007ffe0ff */
[----:B------:R0:W1:Y:S01]  /*14b0*/  F2I.FTZ.U32.TRUNC.NTZ R3, R2 ;  /* 0x0000000200037305 */ /* 0x000062000021f000 */
[----:B------:R-:W-:Y:S01]  /*14c0*/  ISETP.GT.U32.AND P0, PT, R4, R12, PT ;  /* 0x0000000c0400720c */ /* 0x000fe20003f04070 */
[----:B0-----:R-:W-:-:S12]  /*14d0*/  HFMA2 R2, -RZ, RZ, 0, 0 ;  /* 0x00000000ff027431 */ /* 0x001fd800000001ff */
[----:B------:R-:W-:Y:S01]  /*14e0*/  @!P0 IMAD.IADD R12, R12, 0x1, -R4 ;  /* 0x000000010c0c8824 */ /* 0x000fe200078e0a04 */
[----:B-1----:R-:W-:-:S03]  /*14f0*/  IADD3 R4, PT, PT, RZ, -R3, RZ ;  /* 0x80000003ff047210 */ /* 0x002fc60007ffe0ff */
[----:B------:R-:W-:Y:S01]  /*1500*/  @!P1 IMAD.MOV R12, RZ, RZ, -R12 ;  /* 0x000000ffff0c9224 */ /* 0x000fe200078e0a0c */
[----:B------:R-:W-:Y:S01]  /*1510*/  @!P2 LOP3.LUT R12, RZ, R23, RZ, 0x33, !PT ;  /* 0x00000017ff0ca212 */ /* 0x000fe200078e33ff */
[----:B------:R-:W-:Y:S01]  /*1520*/  IMAD R7, R4, R5, RZ ;  /* 0x0000000504077224 */ /* 0x000fe200078e02ff */
[----:B------:R-:W-:Y:S02]  /*1530*/  ISETP.NE.AND P2, PT, R0, RZ, PT ;  /* 0x000000ff0000720c */ /* 0x000fe40003f45270 */
[----:B------:R-:W-:Y:S01]  /*1540*/  IABS R4, R12 ;  /* 0x0000000c00047213 */ /* 0x000fe20000000000 */
[----:B------:R-:W-:Y:S01]  /*1550*/  IMAD.HI.U32 R7, R3, R7, R2 ;  /* 0x0000000703077227 */ /* 0x000fe200078e0002 */
[----:B------:R-:W-:-:S03]  /*1560*/  ISETP.GE.AND P1, PT, R12, RZ, PT ;  /* 0x000000ff0c00720c */ /* 0x000fc60003f26270 */
[----:B------:R-:W-:Y:S02]  /*1570*/  IMAD.IADD R6, R13, 0x1, -R12 ;  /* 0x000000010d067824 */ /* 0x000fe400078e0a0c */
[----:B------:R-:W-:-:S04]  /*1580*/  IMAD.HI.U32 R2, R7, R4, RZ ;  /* 0x0000000407027227 */ /* 0x000fc800078e00ff */
[----:B------:R-:W-:-:S04]  /*1590*/  IMAD.MOV R2, RZ, RZ, -R2 ;  /* 0x000000ffff027224 */ /* 0x000fc800078e0a02 */
[C---:B------:R-:W-:Y:S02]  /*15a0*/  IMAD R4, R5.reuse, R2, R4 ;  /* 0x0000000205047224 */ /* 0x040fe400078e0204 */
[----:B------:R-:W0:Y:S03]  /*15b0*/  LDC.64 R2, c[0x0][0x380] ;  /* 0x0000e000ff027b82 */ /* 0x000e260000000a00 */
[----:B------:R-:W-:-:S13]  /*15c0*/  ISETP.GT.U32.AND P0, PT, R5, R4, PT ;  /* 0x000000040500720c */ /* 0x000fda0003f04070 */
[----:B------:R-:W-:-:S04]  /*15d0*/  @!P0 IADD3 R4, PT, PT, R4, -R5, RZ ;  /* 0x8000000504048210 */ /* 0x000fc80007ffe0ff */
[----:B------:R-:W-:-:S13]  /*15e0*/  ISETP.GT.U32.AND P0, PT, R5, R4, PT ;  /* 0x000000040500720c */ /* 0x000fda0003f04070 */
[----:B------:R-:W-:-:S05]  /*15f0*/  @!P0 IMAD.IADD R4, R4, 0x1, -R5 ;  /* 0x0000000104048824 */ /* 0x000fca00078e0a05 */
[----:B------:R-:W-:-:S04]  /*1600*/  MOV R5, R4 ;  /* 0x0000000400057202 */ /* 0x000fc80000000f00 */
[----:B------:R-:W-:Y:S02]  /*1610*/  @!P1 IADD3 R5, PT, PT, -R5, RZ, RZ ;  /* 0x000000ff05059210 */ /* 0x000fe40007ffe1ff */
[----:B------:R-:W-:-:S04]  /*1620*/  @!P2 LOP3.LUT R5, RZ, R0, RZ, 0x33, !PT ;  /* 0x00000000ff05a212 */ /* 0x000fc800078e33ff */
[-C--:B------:R-:W-:Y:S02]  /*1630*/  IADD3 R8, PT, PT, R6, R5.reuse, R8 ;  /* 0x0000000506087210 */ /* 0x080fe40007ffe008 */
[----:B------:R-:W-:-:S04]  /*1640*/  IADD3 R7, PT, PT, R12, -R5, RZ ;  /* 0x800000050c077210 */ /* 0x000fc80007ffe0ff */
        /* <DEDUP_REMOVED lines=11> */
[----:B0-----:R-:W-:-:S05]  /*1700*/  IMAD.WIDE R10, R12, 0x4, R10 ;  /* 0x000000040c0a7825 */ /* 0x001fca00078e020a */
        /* <DEDUP_REMOVED lines=11> */
[----:B------:R-:W1:Y:S02]  /*17c0*/  F2F.F64.F32 R8, R8 ;  /* 0x0000000800087310 */ /* 0x000e640000201800 */
[----:B-1----:R-:W-:Y:S01]  /*17d0*/  DADD R16, R16, R8 ;  /* 0x0000000010107229 */ /* 0x002fe20000000008 */
[----:B0-----:R-:W-:Y:S10]  /*17e0*/  BRA `(.L_x_22) ;  /* 0x0000000400dc7947 */ /* 0x001ff40003800000 */
.L_x_23:
[----:B------:R-:W-:Y:S01]  /*17f0*/  BSSY.RECONVERGENT B1, `(.L_x_24) ;  /* 0x0000010000017945 */ /* 0x000fe20003800200 */
[----:B------:R-:W-:Y:S01]  /*1800*/  IMAD.MOV.U32 R31, RZ, RZ, RZ ;  /* 0x000000ffff1f7224 */ /* 0x000fe200078e00ff */
[----:B------:R-:W-:-:S07]  /*1810*/  MOV R0, R15 ;  /* 0x0000000f00007202 */ /* 0x000fce0000000f00 */
.L_x_25:
        /* <DEDUP_REMOVED lines=10> */
[----:B------:R-:W-:Y:S02]  /*18c0*/  ISETP.GE.AND P0, PT, R27, R0, PT ;  /* 0x000000001b00720c */ /* 0x000fe40003f06270 */
[----:B------:R-:W-:-:S11]  /*18d0*/  MOV R31, R27 ;  /* 0x0000001b001f7202 */ /* 0x000fd60000000f00 */
[----:B------:R-:W-:Y:S05]  /*18e0*/  @!P0 BRA `(.L_x_25) ;  /* 0xfffffffc00cc8947 */ /* 0x000fea000383ffff */
[----:B------:R-:W-:Y:S05]  /*18f0*/  BSYNC.RECONVERGENT B1 ;  /* 0x0000000000017941 */ /* 0x000fea0003800200 */
.L_x_24:
        /* <DEDUP_REMOVED lines=25> */
.L_x_27:
[----:B------:R-:W-:Y:S05]  /*1a90*/  BSYNC.RECONVERGENT B4 ;  /* 0x0000000000047941 */ /* 0x000fea0003800200 */
.L_x_26:
        /* <DEDUP_REMOVED lines=15> */
.L_x_28:
        /* <DEDUP_REMOVED lines=9> */
[----:B------:R-:W0:Y:S02]  /*1c20*/  LDCU UR4, c[0x0][0x3d4] ;  /* 0x00007a80ff0477ac */ /* 0x000e240008000800 */
[----:B0-----:R-:W-:-:S09]  /*1c30*/  UISETP.NE.AND UP0, UPT, UR4, 0x2, UPT ;  /* 0x000000020400788c */ /* 0x001fd2000bf05270 */
[----:B------:R-:W-:Y:S05]  /*1c40*/  BRA.U !UP0, `(.L_x_32) ;  /* 0x00000001082c7547 */ /* 0x000fea000b800000 */
.L_x_30:
[----:B------:R-:W-:Y:S05]  /*1c50*/  BSYNC.RELIABLE B4 ;  /* 0x0000000000047941 */ /* 0x000fea0003800100 */
.L_x_29:
        /* <DEDUP_REMOVED lines=10> */
.L_x_32:
[----:B------:R-:W-:Y:S05]  /*1d00*/  BREAK.RELIABLE B4 ;  /* 0x0000000000047942 */ /* 0x000fea0003800100 */
        /* <DEDUP_REMOVED lines=13> */
[----:B------:R-:W-:-:S07]  /*1de0*/  MOV R30, 0x1e00 ;  /* 0x00001e00001e7802 */ /* 0x000fce0000000f00 */
[----:B------:R-:W-:Y:S05]  /*1df0*/  CALL.REL.NOINC `($__internal_0_$__cuda_sm3x_div_rn_noftz_f32_slowpath) ;  /* 0x0000001c00607944 */ /* 0x000fea0003c00000 */
[----:B------:R-:W-:-:S07]  /*1e00*/  MOV R6, R0 ;  /* 0x0000000000067202 */ /* 0x000fce0000000f00 */
.L_x_34:
[----:B------:R-:W-:Y:S05]  /*1e10*/  BSYNC.RECONVERGENT B5 ;  /* 0x0000000000057941 */ /* 0x000fea0003800200 */
.L_x_33:
[----:B------:R-:W0:Y:S01]  /*1e20*/  LDC.64 R4, c[0x0][0x388] ;  /* 0x0000e200ff047b82 */ /* 0x000e220000000a00 */
[----:B------:R-:W-:Y:S01]  /*1e30*/  FADD.SAT R7, RZ, R6 ;  /* 0x00000006ff077221 */ /* 0x000fe20000002000 */
[----:B------:R-:W-:-:S04]  /*1e40*/  FADD.SAT R9, -R6, 1 ;  /* 0x3f80000006097421 */ /* 0x000fc80000002100 */
[----:B------:R-:W-:Y:S02]  /*1e50*/  FMUL R9, R8, R9 ;  /* 0x0000000908097220 */ /* 0x000fe40000400000 */
[----:B------:R-:W1:Y:S01]  /*1e60*/  LDC.64 R2, c[0x0][0x390] ;  /* 0x0000e400ff027b82 */ /* 0x000e620000000a00 */
[----:B0-----:R-:W-:-:S04]  /*1e70*/  IMAD.WIDE R4, R13, 0x4, R4 ;  /* 0x000000040d047825 */ /* 0x001fc800078e0204 */
[C---:B------:R-:W-:Y:S01]  /*1e80*/  FMUL R13, R8.reuse, R11 ;  /* 0x0000000b080d7220 */ /* 0x040fe20000400000 */
[----:B------:R-:W-:Y:S01]  /*1e90*/  FMUL R11, R8, R7 ;  /* 0x00000007080b7220 */ /* 0x000fe20000400000 */
[----:B------:R-:W-:-:S04]  /*1ea0*/  IMAD.WIDE R6, R28, 0x4, R4 ;  /* 0x000000041c067825 */ /* 0x000fc800078e0204 */
[----:B------:R0:W-:Y:S01]  /*1eb0*/  REDG.E.ADD.F32.FTZ.RN.STRONG.GPU desc[UR6][R4.64], R11 ;  /* 0x0000000b040079a6 */ /* 0x0001e2000c12f306 */
[----:B-1----:R-:W-:-:S03]  /*1ec0*/  IMAD.WIDE R2, R12, 0x4, R2 ;  /* 0x000000040c027825 */ /* 0x002fc600078e0202 */
[----:B------:R0:W-:Y:S04]  /*1ed0*/  REDG.E.ADD.F32.FTZ.RN.STRONG.GPU desc[UR6][R6.64], R9 ;  /* 0x00000009060079a6 */ /* 0x0001e8000c12f306 */
[----:B------:R0:W-:Y:S01]  /*1ee0*/  REDG.E.ADD.F32.FTZ.RN.STRONG.GPU desc[UR6][R2.64], R13 ;  /* 0x0000000d020079a6 */ /* 0x0001e2000c12f306 */
[----:B------:R-:W-:Y:S05]  /*1ef0*/  BRA `(.L_x_22) ;  /* 0x0000000000187947 */ /* 0x000fea0003800000 */
.L_x_31:
[----:B------:R-:W0:Y:S01]  /*1f00*/  LDC.64 R2, c[0x0][0x390] ;  /* 0x0000e400ff027b82 */ /* 0x000e220000000a00 */
[----:B------:R-:W-:Y:S01]  /*1f10*/  FMUL R5, R8, R4 ;  /* 0x0000000408057220 */ /* 0x000fe20000400000 */
[----:B0-----:R-:W-:-:S05]  /*1f20*/  IMAD.WIDE R2, R12, 0x4, R2 ;  /* 0x000000040c027825 */ /* 0x001fca00078e0202 */
[----:B------:R1:W-:Y:S01]  /*1f30*/  REDG.E.ADD.F32.FTZ.RN.STRONG.GPU desc[UR6][R2.64], R5 ;  /* 0x00000005020079a6 */ /* 0x0003e2000c12f306 */
[----:B------:R-:W0:Y:S02]  /*1f40*/  F2F.F64.F32 R8, R8 ;  /* 0x0000000800087310 */ /* 0x000e240000201800 */
[----:B01----:R-:W-:-:S11]  /*1f50*/  DADD R16, R16, R8 ;  /* 0x0000000010107229 */ /* 0x003fd60000000008 */
.L_x_22:
[----:B------:R-:W-:Y:S05]  /*1f60*/  BSYNC.RECONVERGENT B3 ;  /* 0x0000000000037941 */ /* 0x000fea0003800200 */
.L_x_21:
[----:B------:R-:W-:-:S05]  /*1f70*/  IMAD.IADD R21, R24, 0x1, R21 ;  /* 0x0000000118157824 */ /* 0x000fca00078e0215 */
[----:B------:R-:W-:-:S13]  /*1f80*/  ISETP.GE.AND P0, PT, R21, R26, PT ;  /* 0x0000001a1500720c */ /* 0x000fda0003f06270 */
[----:B------:R-:W-:Y:S05]  /*1f90*/  @!P0 BRA `(.L_x_3) ;  /* 0xfffffff000748947 */ /* 0x000fea000383ffff */
[----:B------:R-:W-:Y:S05]  /*1fa0*/  BRA `(.L_x_1) ;  /* 0x0000001800cc7947 */ /* 0x000fea0003800000 */
.L_x_2:
[----:B------:R-:W-:Y:S02]  /*1fb0*/  ISETP.GT.AND P0, PT, R3, 0x2, PT ;  /* 0x000000020300780c */ /* 0x000fe40003f04270 */
[----:B------:R-:W-:-:S11]  /*1fc0*/  CS2R R16, SRZ ;  /* 0x0000000000107805 */ /* 0x000fd6000001ff00 */
[----:B------:R-:W-:Y:S05]  /*1fd0*/  @P0 BRA `(.L_x_35) ;  /* 0x0000000c002c0947 */ /* 0x000fea0003800000 */
.L_x_48:
[----:B-1----:R-:W-:Y:S02]  /*1fe0*/  IABS R5, R28 ;  /* 0x0000001c00057213 */ /* 0x002fe40000000000 */
[----:B------:R-:W-:Y:S02]  /*1ff0*/  IABS R11, R23 ;  /* 0x00000017000b7213 */ /* 0x000fe40000000000 */
[----:B0-----:R-:W0:Y:S02]  /*2000*/  I2F.RP R0, R5 ;  /* 0x0000000500007306 */ /* 0x001e240000209400 */
[----:B------:R-:W-:-:S06]  /*2010*/  IADD3 R11, PT, PT, RZ, -R11, RZ ;  /* 0x8000000bff0b7210 */ /* 0x000fcc0007ffe0ff */
[----:B0-----:R-:W0:Y:S02]  /*2020*/  MUFU.RCP R0, R0 ;  /* 0x0000000000007308 */ /* 0x001e240000001000 */
[----:B0-----:R-:W-:Y:S02]  /*2030*/  IADD3 R2, PT, PT, R0, 0xffffffe, RZ ;  /* 0x0ffffffe00027810 */ /* 0x001fe40007ffe0ff */
[----:B------:R-:W-:-:S04]  /*2040*/  IABS R0, R21 ;  /* 0x0000001500007213 */ /* 0x000fc80000000000 */
[----:B------:R0:W1:Y:S02]  /*2050*/  F2I.FTZ.U32.TRUNC.NTZ R3, R2 ;  /* 0x0000000200037305 */ /* 0x000064000021f000 */
[----:B0-----:R-:W-:Y:S01]  /*2060*/  IMAD.MOV.U32 R2, RZ, RZ, RZ ;  /* 0x000000ffff027224 */ /* 0x001fe200078e00ff */
[----:B-1----:R-:W-:-:S05]  /*2070*/  IADD3 R4, PT, PT, RZ, -R3, RZ ;  /* 0x80000003ff047210 */ /* 0x002fca0007ffe0ff */
[----:B------:R-:W-:Y:S01]  /*2080*/  IMAD R7, R4, R5, RZ ;  /* 0x0000000504077224 */ /* 0x000fe200078e02ff */
[----:B------:R-:W-:-:S03]  /*2090*/  IABS R4, R28 ;  /* 0x0000001c00047213 */ /* 0x000fc60000000000 */
[----:B------:R-:W-:Y:S01]  /*20a0*/  IMAD.HI.U32 R3, R3, R7, R2 ;  /* 0x0000000703037227 */ /* 0x000fe200078e0002 */
[----:B------:R-:W-:Y:S02]  /*20b0*/  IADD3 R4, PT, PT, RZ, -R4, RZ ;  /* 0x80000004ff047210 */ /* 0x000fe40007ffe0ff */
[----:B------:R-:W-:-:S03]  /*20c0*/  IABS R2, R23 ;  /* 0x0000001700027213 */ /* 0x000fc60000000000 */
[----:B------:R-:W-:Y:S01]  /*20d0*/  IMAD.HI.U32 R3, R3, R0, RZ ;  /* 0x0000000003037227 */ /* 0x000fe200078e00ff */
[----:B------:R-:W0:Y:S03]  /*20e0*/  I2F.RP R8, R2 ;  /* 0x0000000200087306 */ /* 0x000e260000209400 */
[----:B------:R-:W-:-:S05]  /*20f0*/  IMAD R0, R3, R4, R0 ;  /* 0x0000000403007224 */ /* 0x000fca00078e0200 */
[----:B------:R-:W-:Y:S01]  /*2100*/  ISETP.GT.U32.AND P2, PT, R5, R0, PT ;  /* 0x000000000500720c */ /* 0x000fe20003f44070 */
[----:B0-----:R-:W0:-:S12]  /*2110*/  MUFU.RCP R8, R8 ;  /* 0x0000000800087308 */ /* 0x001e180000001000 */
[-C--:B------:R-:W-:Y:S02]  /*2120*/  @!P2 IADD3 R0, PT, PT, R0, -R5.reuse, RZ ;  /* 0x800000050000a210 */ /* 0x080fe40007ffe0ff */
[----:B------:R-:W-:Y:S02]  /*2130*/  @!P2 IADD3 R3, PT, PT, R3, 0x1, RZ ;  /* 0x000000010303a810 */ /* 0x000fe40007ffe0ff */
[----:B------:R-:W-:Y:S02]  /*2140*/  ISETP.GE.U32.AND P1, PT, R0, R5, PT ;  /* 0x000000050000720c */ /* 0x000fe40003f26070 */
[----:B------:R-:W-:Y:S02]  /*2150*/  LOP3.LUT R0, R21, R28, RZ, 0x3c, !PT ;  /* 0x0000001c15007212 */ /* 0x000fe400078e3cff */
[----:B------:R-:W-:Y:S02]  /*2160*/  ISETP.NE.AND P2, PT, R28, RZ, PT ;  /* 0x000000ff1c00720c */ /* 0x000fe40003f45270 */
[----:B------:R-:W-:Y:S01]  /*2170*/  ISETP.GE.AND P0, PT, R0, RZ, PT ;  /* 0x000000ff0000720c */ /* 0x000fe20003f06270 */
[----:B0-----:R-:W-:Y:S01]  /*2180*/  VIADD R6, R8, 0xffffffe ;  /* 0x0ffffffe08067836 */ /* 0x001fe20000000000 */
[----:B------:R-:W0:Y:S03]  /*2190*/  LDC R0, c[0x0][0x3e0] ;  /* 0x0000f800ff007b82 */ /* 0x000e260000000800 */
[----:B------:R1:W2:Y:S02]  /*21a0*/  F2I.FTZ.U32.TRUNC.NTZ R7, R6 ;  /* 0x0000000600077305 */ /* 0x0002a4000021f000 */
[----:B------:R-:W-:-:S06]  /*21b0*/  @P1 IADD3 R3, PT, PT, R3, 0x1, RZ ;  /* 0x0000000103031810 */ /* 0x000fcc0007ffe0ff */
[----:B------:R-:W-:Y:S01]  /*21c0*/  @!P0 IMAD.MOV R3, RZ, RZ, -R3 ;  /* 0x000000ffff038224 */ /* 0x000fe200078e0a03 */
[----:B------:R-:W-:Y:S01]  /*21d0*/  @!P2 LOP3.LUT R3, RZ, R28, RZ, 0x33, !PT ;  /* 0x0000001cff03a212 */ /* 0x000fe200078e33ff */
[----:B-1----:R-:W-:Y:S01]  /*21e0*/  IMAD.MOV.U32 R6, RZ, RZ, RZ ;  /* 0x000000ffff067224 */ /* 0x002fe200078e00ff */
[----:B------:R-:W-:-:S03]  /*21f0*/  ISETP.NE.AND P2, PT, R23, RZ, PT ;  /* 0x000000ff1700720c */ /* 0x000fc60003f45270 */
[----:B------:R-:W-:Y:S01]  /*2200*/  IMAD R4, R28, R3, RZ ;  /* 0x000000031c047224 */ /* 0x000fe200078e02ff */
[----:B--2---:R-:W-:-:S04]  /*2210*/  IADD3 R5, PT, PT, RZ, -R7, RZ ;  /* 0x80000007ff057210 */ /* 0x004fc80007ffe0ff */
[----:B------:R-:W-:Y:S01]  /*2220*/  IADD3 R10, PT, PT, -R4, R21, RZ ;  /* 0x00000015040a7210 */ /* 0x000fe20007ffe1ff */
[----:B------:R-:W-:Y:S01]  /*2230*/  IMAD R5, R5, R2, RZ ;  /* 0x0000000205057224 */ /* 0x000fe200078e02ff */
[----:B0-----:R-:W-:Y:S02]  /*2240*/  IABS R3, R0 ;  /* 0x0000000000037213 */ /* 0x001fe40000000000 */
[----:B------:R-:W-:Y:S01]  /*2250*/  IABS R9, R10 ;  /* 0x0000000a00097213 */ /* 0x000fe20000000000 */
[----:B------:R-:W-:Y:S01]  /*2260*/  IMAD.HI.U32 R5, R7, R5, R6 ;  /* 0x0000000507057227 */ /* 0x000fe200078e0006 */
[----:B------:R-:W0:Y:S01]  /*2270*/  I2F.RP R8, R3 ;  /* 0x0000000300087306 */ /* 0x000e220000209400 */
[----:B------:R-:W-:Y:S02]  /*2280*/  ISETP.GE.AND P1, PT, R10, RZ, PT ;  /* 0x000000ff0a00720c */ /* 0x000fe40003f26270 */
[----:B------:R-:W-:-:S05]  /*2290*/  MOV R6, R9 ;  /* 0x0000000900067202 */ /* 0x000fca0000000f00 */
[----:B------:R-:W-:-:S04]  /*22a0*/  IMAD.HI.U32 R5, R5, R6, RZ ;  /* 0x0000000605057227 */ /* 0x000fc800078e00ff */
[----:B------:R-:W-:Y:S01]  /*22b0*/  IMAD R11, R5, R11, R6 ;  /* 0x0000000b050b7224 */ /* 0x000fe200078e0206 */
[----:B0-----:R-:W0:Y:S04]  /*22c0*/  MUFU.RCP R8, R8 ;  /* 0x0000000800087308 */ /* 0x001e280000001000 */
[----:B------:R-:W-:-:S13]  /*22d0*/  ISETP.GT.U32.AND P0, PT, R2, R11, PT ;  /* 0x0000000b0200720c */ /* 0x000fda0003f04070 */
[----:B------:R-:W-:Y:S01]  /*22e0*/  @!P0 IMAD.IADD R11, R11, 0x1, -R2 ;  /* 0x000000010b0b8824 */ /* 0x000fe200078e0a02 */
[----:B0-----:R-:W-:-:S04]  /*22f0*/  IADD3 R6, PT, PT, R8, 0xffffffe, RZ ;  /* 0x0ffffffe08067810 */ /* 0x001fc80007ffe0ff */
[----:B------:R-:W-:Y:S01]  /*2300*/  ISETP.GT.U32.AND P0, PT, R2, R11, PT ;  /* 0x0000000b0200720c */ /* 0x000fe20003f04070 */
[----:B------:R0:W1:Y:S02]  /*2310*/  F2I.FTZ.U32.TRUNC.NTZ R7, R6 ;  /* 0x0000000600077305 */ /* 0x000064000021f000 */
[----:B0-----:R-:W-:-:S10]  /*2320*/  HFMA2 R6, -RZ, RZ, 0, 0 ;  /* 0x00000000ff067431 */ /* 0x001fd400000001ff */
[----:B------:R-:W-:Y:S01]  /*2330*/  @!P0 IADD3 R11, PT, PT, R11, -R2, RZ ;  /* 0x800000020b0b8210 */ /* 0x000fe20007ffe0ff */
[----:B-1----:R-:W-:-:S03]  /*2340*/  IMAD.MOV R2, RZ, RZ, -R7 ;  /* 0x000000ffff027224 */ /* 0x002fc600078e0a07 */
[----:B------:R-:W-:Y:S02]  /*2350*/  @!P1 IADD3 R11, PT, PT, -R11, RZ, RZ ;  /* 0x000000ff0b0b9210 */ /* 0x000fe40007ffe1ff */
[----:B------:R-:W-:Y:S01]  /*2360*/  @!P2 LOP3.LUT R11, RZ, R23, RZ, 0x33, !PT ;  /* 0x00000017ff0ba212 */ /* 0x000fe200078e33ff */
[----:B------:R-:W-:Y:S01]  /*2370*/  IMAD R5, R2, R3, RZ ;  /* 0x0000000302057224 */ /* 0x000fe200078e02ff */
[----:B------:R-:W-:Y:S02]  /*2380*/  ISETP.NE.AND P2, PT, R0, RZ, PT ;  /* 0x000000ff0000720c */ /* 0x000fe40003f45270 */
[----:B------:R-:W-:Y:S01]  /*2390*/  IABS R8, R11 ;  /* 0x0000000b00087213 */ /* 0x000fe20000000000 */
[----:B------:R-:W-:Y:S01]  /*23a0*/  IMAD.HI.U32 R5, R7, R5, R6 ;  /* 0x0000000507057227 */ /* 0x000fe200078e0006 */
[----:B------:R-:W-:Y:S02]  /*23b0*/  ISETP.GE.AND P1, PT, R11, RZ, PT ;  /* 0x000000ff0b00720c */ /* 0x000fe40003f26270 */
[----:B------:R-:W-:-:S03]  /*23c0*/  IADD3 R9, PT, PT, R10, -R11, RZ ;  /* 0x8000000b0a097210 */ /* 0x000fc60007ffe0ff */
[----:B------:R-:W-:-:S04]  /*23d0*/  IMAD.HI.U32 R2, R5, R8, RZ ;  /* 0x0000000805027227 */ /* 0x000fc800078e00ff */
[----:B------:R-:W-:-:S04]  /*23e0*/  IMAD.MOV R2, RZ, RZ, -R2 ;  /* 0x000000ffff027224 */ /* 0x000fc800078e0a02 */
[----:B------:R-:W-:-:S05]  /*23f0*/  IMAD R8, R3, R2, R8 ;  /* 0x0000000203087224 */ /* 0x000fca00078e0208 */
[----:B------:R-:W-:-:S13]  /*2400*/  ISETP.GT.U32.AND P0, PT, R3, R8, PT ;  /* 0x000000080300720c */ /* 0x000fda0003f04070 */
[----:B------:R-:W-:-:S04]  /*2410*/  @!P0 IADD3 R8, PT, PT, R8, -R3, RZ ;  /* 0x8000000308088210 */ /* 0x000fc80007ffe0ff */
[----:B------:R-:W-:-:S13]  /*2420*/  ISETP.GT.U32.AND P0, PT, R3, R8, PT ;  /* 0x000000080300720c */ /* 0x000fda0003f04070 */
[----:B------:R-:W-:Y:S02]  /*2430*/  @!P0 IADD3 R8, PT, PT, R8, -R3, RZ ;  /* 0x8000000308088210 */ /* 0x000fe40007ffe0ff */
[----:B------:R-:W0:Y:S03]  /*2440*/  LDC.64 R2, c[0x0][0x380] ;  /* 0x0000e000ff027b82 */ /* 0x000e260000000a00 */
[----:B------:R-:W-:Y:S01]  /*2450*/  @!P1 IMAD.MOV R8, RZ, RZ, -R8 ;  /* 0x000000ffff089224 */ /* 0x000fe200078e0a08 */
[----:B------:R-:W-:-:S04]  /*2460*/  @!P2 LOP3.LUT R8, RZ, R0, RZ, 0x33, !PT ;  /* 0x00000000ff08a212 */ /* 0x000fc800078e33ff */
[-C--:B------:R-:W-:Y:S02]  /*2470*/  IADD3 R4, PT, PT, R9, R8.reuse, R4 ;  /* 0x0000000809047210 */ /* 0x080fe40007ffe004 */
[----:B------:R-:W-:-:S05]  /*2480*/  IADD3 R7, PT, PT, R11, -R8, RZ ;  /* 0x800000080b077210 */ /* 0x000fca0007ffe0ff */
[----:B------:R-:W-:-:S04]  /*2490*/  IMAD.IADD R5, R7, 0x1, R4 ;  /* 0x0000000107057824 */ /* 0x000fc800078e0204 */
[----:B0-----:R-:W-:-:S05]  /*24a0*/  IMAD.WIDE R2, R5, 0x4, R2 ;  /* 0x0000000405027825 */ /* 0x001fca00078e0202 */
[----:B------:R-:W2:Y:S01]  /*24b0*/  LDG.E.CONSTANT R6, desc[UR6][R2.64] ;  /* 0x0000000602067981 */ /* 0x000ea2000c1e9900 */
[----:B------:R-:W-:Y:S05]  /*24c0*/  YIELD ;  /* 0x0000000000007946 */ /* 0x000fea0003800000 */
[----:B------:R-:W-:Y:S01]  /*24d0*/  BSSY.RECONVERGENT B3, `(.L_x_36) ;  /* 0x0000077000037945 */ /* 0x000fe20003800200 */
[----:B--2---:R-:W-:-:S13]  /*24e0*/  FSETP.GEU.AND P0, PT, R6, 9.9999999600419720025e-13, PT ;  /* 0x2b8cbccc0600780b */ /* 0x004fda0003f0e000 */
[----:B------:R-:W-:Y:S05]  /*24f0*/  @!P0 BRA `(.L_x_37) ;  /* 0x0000000400d08947 */ /* 0x000fea0003800000 */
[----:B------:R-:W0:Y:S08]  /*2500*/  LDC.64 R12, c[0x0][0x3b8] ;  /* 0x0000ee00ff0c7b82 */ /* 0x000e300000000a00 */
[----:B------:R-:W1:Y:S08]  /*2510*/  LDC R0, c[0x0][0x3d0] ;  /* 0x0000f400ff007b82 */ /* 0x000e700000000800 */
[----:B------:R-:W2:Y:S01]  /*2520*/  LDC.64 R2, c[0x0][0x3c0] ;  /* 0x0000f000ff027b82 */ /* 0x000ea20000000a00 */
[----:B0-----:R-:W-:-:S05]  /*2530*/  IMAD.WIDE R12, R11, 0x4, R12 ;  /* 0x000000040b0c7825 */ /* 0x001fca00078e020c */
[----:B------:R-:W1:Y:S01]  /*2540*/  LDG.E.CONSTANT R5, desc[UR6][R12.64] ;  /* 0x000000060c057981 */ /* 0x000e62000c1e9900 */
[----:B------:R-:W-:Y:S01]  /*2550*/  FMUL R15, R6, UR8 ;  /* 0x00000008060f7c20 */ /* 0x000fe20008400000 */
[----:B--2---:R-:W-:-:S05]  /*2560*/  IMAD.WIDE R2, R11, 0x4, R2 ;  /* 0x000000040b027825 */ /* 0x004fca00078e0202 */
[----:B------:R0:W-:Y:S01]  /*2570*/  REDG.E.ADD.F32.FTZ.RN.STRONG.GPU desc[UR6][R2.64], R15 ;  /* 0x0000000f020079a6 */ /* 0x0001e2000c12f306 */
[----:B-1----:R-:W-:-:S05]  /*2580*/  FFMA R5, R5, -1.7200000286102294922, R0 ;  /* 0xbfdc28f605057823 */ /* 0x002fca0000000000 */
        /* <DEDUP_REMOVED lines=9> */
.L_x_38:
[----:B------:R-:W0:Y:S08]  /*2620*/  LDC R31, c[0x0][0x3e4] ;  /* 0x0000f900ff1f7b82 */ /* 0x000e300000000800 */
[----:B------:R-:W0:Y:S08]  /*2630*/  LDC.64 R34, c[0x0][0x3a8] ;  /* 0x0000ea00ff227b82 */ /* 0x000e300000000a00 */
[----:B------:R-:W1:Y:S08]  /*2640*/  LDC.64 R32, c[0x0][0x3a8] ;  /* 0x0000ea00ff207b82 */ /* 0x000e700000000a00 */
[----:B------:R-:W2:Y:S01]  /*2650*/  LDC.64 R2, c[0x0][0x3a0] ;  /* 0x0000e800ff027b82 */ /* 0x000ea20000000a00 */
[----:B0-----:R-:W-:-:S06]  /*2660*/  IMAD.WIDE R34, R31, 0x4, R34 ;  /* 0x000000041f227825 */ /* 0x001fcc00078e0222 */
[----:B------:R-:W3:Y:S04]  /*2670*/  LDG.E.CONSTANT R35, desc[UR6][R34.64+-0x4] ;  /* 0xfffffc0622237981 */ /* 0x000ee8000c1e9900 */
[----:B-1----:R-:W3:Y:S01]  /*2680*/  LDG.E.CONSTANT R32, desc[UR6][R32.64] ;  /* 0x0000000620207981 */ /* 0x002ee2000c1e9900 */
[----:B------:R-:W0:Y:S01]  /*2690*/  LDC.64 R14, c[0x0][0x3a0] ;  /* 0x0000e800ff0e7b82 */ /* 0x000e220000000a00 */
[----:B--2---:R-:W-:-:S05]  /*26a0*/  IMAD.WIDE R30, R31, 0x4, R2 ;  /* 0x000000041f1e7825 */ /* 0x004fca00078e0202 */
[----:B------:R1:W5:Y:S04]  /*26b0*/  LDG.E.CONSTANT R12, desc[UR6][R30.64+-0x4] ;  /* 0xfffffc061e0c7981 */ /* 0x000368000c1e9900 */
[----:B0-----:R1:W5:Y:S01]  /*26c0*/  LDG.E.CONSTANT R13, desc[UR6][R14.64] ;  /* 0x000000060e0d7981 */ /* 0x001362000c1e9900 */
[----:B------:R-:W-:Y:S01]  /*26d0*/  BSSY.RECONVERGENT B4, `(.L_x_39) ;  /* 0x000000f000047945 */ /* 0x000fe20003800200 */
[----:B---3--:R-:W-:-:S05]  /*26e0*/  FADD R0, -R32, R35 ;  /* 0x0000002320007221 */ /* 0x008fca0000000100 */
[----:B------:R-:W-:-:S04]  /*26f0*/  FMNMX R0, R0, 9.9999999600419720025e-13, !PT ;  /* 0x2b8cbccc00007809 */ /* 0x000fc80007800000 */
[----:B------:R-:W0:Y:S01]  /*2700*/  MUFU.RCP R25, R0 ;  /* 0x0000000000197308 */ /* 0x000e220000001000 */
[----:B------:R-:W-:-:S07]  /*2710*/  FADD R3, R5, -R32 ;  /* 0x8000002005037221 */ /* 0x000fce0000000000 */
[----:B------:R-:W2:Y:S01]  /*2720*/  FCHK P0, R3, R0 ;  /* 0x0000000003007302 */ /* 0x000ea20000000000 */
[----:B0-----:R-:W-:-:S04]  /*2730*/  FFMA R2, -R0, R25, 1 ;  /* 0x3f80000000027423 */ /* 0x001fc80000000119 */
[----:B------:R-:W-:-:S04]  /*2740*/  FFMA R2, R25, R2, R25 ;  /* 0x0000000219027223 */ /* 0x000fc80000000019 */
[----:B------:R-:W-:-:S04]  /*2750*/  FFMA R25, R3, R2, RZ ;  /* 0x0000000203197223 */ /* 0x000fc800000000ff */
[----:B------:R-:W-:-:S04]  /*2760*/  FFMA R4, -R0, R25, R3 ;  /* 0x0000001900047223 */ /* 0x000fc80000000103 */
[----:B------:R-:W-:Y:S01]  /*2770*/  FFMA R2, R2, R4, R25 ;  /* 0x0000000402027223 */ /* 0x000fe20000000019 */
[----:B-12---:R-:W-:Y:S06]  /*2780*/  @!P0 BRA `(.L_x_40) ;  /* 0x00000000000c8947 */ /* 0x006fec0003800000 */
[----:B------:R-:W-:-:S07]  /*2790*/  MOV R30, 0x27b0 ;  /* 0x000027b0001e7802 */ /* 0x000fce0000000f00 */
[----:B-----5:R-:W-:Y:S05]  /*27a0*/  CALL.REL.NOINC `($__internal_0_$__cuda_sm3x_div_rn_noftz_f32_slowpath) ;  /* 0x0000001000f47944 */ /* 0x020fea0003c00000 */
[----:B------:R-:W-:-:S07]  /*27b0*/  MOV R2, R0 ;  /* 0x0000000000027202 */ /* 0x000fce0000000f00 */
.L_x_40:
[----:B------:R-:W-:Y:S05]  /*27c0*/  BSYNC.RECONVERGENT B4 ;  /* 0x0000000000047941 */ /* 0x000fea0003800200 */
.L_x_39:
[----:B------:R-:W-:Y:S01]  /*27d0*/  FADD.SAT R2, RZ, R2 ;  /* 0x00000002ff027221 */ /* 0x000fe20000002000 */
[----:B-----5:R-:W-:Y:S01]  /*27e0*/  FADD R12, -R13, R12 ;  /* 0x0000000c0d0c7221 */ /* 0x020fe20000000100 */
[----:B------:R-:W0:Y:S03]  /*27f0*/  LDC.64 R14, c[0x0][0x390] ;  /* 0x0000e400ff0e7b82 */ /* 0x000e260000000a00 */
[----:B------:R-:W-:-:S04]  /*2800*/  FFMA R13, R2, R12, R13 ;  /* 0x0000000c020d7223 */ /* 0x000fc8000000000d */
[----:B------:R-:W-:-:S04]  /*2810*/  FMUL R13, R13, UR8 ;  /* 0x000000080d0d7c20 */ /* 0x000fc80008400000 */
[----:B------:R-:W-:-:S05]  /*2820*/  FADD R25, R5, -R13 ;  /* 0x8000000d05197221 */ /* 0x000fca0000000000 */
[----:B------:R-:W-:-:S13]  /*2830*/  FSETP.GTU.AND P0, PT, R25, UR9, PT ;  /* 0x0000000919007c0b */ /* 0x000fda000bf0c000 */
[----:B------:R-:W-:Y:S05]  /*2840*/  @P0 BRA `(.L_x_41) ;  /* 0x0000000000180947 */ /* 0x000fea0003800000 */
[----:B0-----:R-:W-:-:S04]  /*2850*/  IMAD.WIDE R14, R11, 0x4, R14 ;  /* 0x000000040b0e7825 */ /* 0x001fc800078e020e */
[----:B------:R-:W-:-:S05]  /*2860*/  FMUL R5, R6, R5 ;  /* 0x0000000506057220 */ /* 0x000fca0000400000 */
[----:B------:R2:W-:Y:S01]  /*2870*/  REDG.E.ADD.F32.FTZ.RN.STRONG.GPU desc[UR6][R14.64], R5 ;  /* 0x000000050e0079a6 */ /* 0x0005e2000c12f306 */
[----:B------:R-:W0:Y:S02]  /*2880*/  F2F.F64.F32 R6, R6 ;  /* 0x0000000600067310 */ /* 0x000e240000201800 */
[----:B0-----:R-:W-:Y:S01]  /*2890*/  DADD R16, R16, R6 ;  /* 0x0000000010107229 */ /* 0x001fe20000000006 */
[----:B--2---:R-:W-:Y:S10]  /*28a0*/  BRA `(.L_x_37) ;  /* 0x0000000000e47947 */ /* 0x004ff40003800000 */
.L_x_41:
[----:B------:R-:W2:Y:S01]  /*28b0*/  LDG.E.CONSTANT R0, desc[UR6][R18.64+-0x4] ;  /* 0xfffffc0612007981 */ /* 0x000ea2000c1e9900 */
[----:B------:R-:W-:Y:S01]  /*28c0*/  BSSY.RELIABLE B4, `(.L_x_42) ;  /* 0x0000010000047945 */ /* 0x000fe20003800100 */
[----:B--2---:R-:W-:-:S13]  /*28d0*/  FSETP.GE.AND P0, PT, R25, R0, PT ;  /* 0x000000001900720b */ /* 0x004fda0003f06000 */
[----:B------:R-:W-:Y:S05]  /*28e0*/  @P0 BRA `(.L_x_43) ;  /* 0x0000000000340947 */ /* 0x000fea0003800000 */
[----:B------:R-:W1:Y:S02]  /*28f0*/  LDC.64 R2, c[0x0][0x3b0] ;  /* 0x0000ec00ff027b82 */ /* 0x000e640000000a00 */
[----:B-1----:R-:W2:Y:S02]  /*2900*/  LDG.E.CONSTANT R0, desc[UR6][R2.64] ;  /* 0x0000000602007981 */ /* 0x002ea4000c1e9900 */
[----:B--2---:R-:W-:-:S13]  /*2910*/  FSETP.GEU.AND P0, PT, R25, R0, PT ;  /* 0x000000001900720b */ /* 0x004fda0003f0e000 */
[----:B------:R-:W-:Y:S05]  /*2920*/  @!P0 BREAK.RELIABLE B4 ;  /* 0x0000000000048942 */ /* 0x000fea0003800100 */
[----:B------:R-:W-:Y:S05]  /*2930*/  @P0 BRA `(.L_x_44) ;  /* 0x0000000000180947 */ /* 0x000fea0003800000 */
[----:B0-----:R-:W-:-:S04]  /*2940*/  IMAD.WIDE R14, R11, 0x4, R14 ;  /* 0x000000040b0e7825 */ /* 0x001fc800078e020e */
[----:B------:R-:W-:-:S05]  /*2950*/  FMUL R3, R6, R25 ;  /* 0x0000001906037220 */ /* 0x000fca0000400000 */
[----:B------:R0:W-:Y:S01]  /*2960*/  REDG.E.ADD.F32.FTZ.RN.STRONG.GPU desc[UR6][R14.64], R3 ;  /* 0x000000030e0079a6 */ /* 0x0001e2000c12f306 */
[----:B------:R-:W1:Y:S02]  /*2970*/  F2F.F64.F32 R6, R6 ;  /* 0x0000000600067310 */ /* 0x000e640000201800 */
[----:B-1----:R-:W-:Y:S01]  /*2980*/  DADD R16, R16, R6 ;  /* 0x0000000010107229 */ /* 0x002fe20000000006 */
[----:B0-----:R-:W-:Y:S10]  /*2990*/  BRA `(.L_x_37) ;  /* 0x0000000000a87947 */ /* 0x001ff40003800000 */
.L_x_44:
[----:B------:R-:W-:-:S09]  /*29a0*/  UISETP.NE.AND UP0, UPT, UR10, 0x2, UPT ;  /* 0x000000020a00788c */ /* 0x000fd2000bf05270 */
[----:B------:R-:W-:Y:S05]  /*29b0*/  BRA.U !UP0, `(.L_x_45) ;  /* 0x0000000108287547 */ /* 0x000fea000b800000 */
.L_x_43:
[----:B------:R-:W-:Y:S05]  /*29c0*/  BSYNC.RELIABLE B4 ;  /* 0x0000000000047941 */ /* 0x000fea0003800100 */
.L_x_42:
[----:B------:R-:W1:Y:S01]  /*29d0*/  LDC.64 R2, c[0x0][0x388] ;  /* 0x0000e200ff027b82 */ /* 0x000e620000000a00 */
[----:B------:R-:W-:Y:S01]  /*29e0*/  IADD3 R8, PT, PT, R9, R8, R20 ;  /* 0x0000000809087210 */ /* 0x000fe20007ffe014 */
[----:B0-----:R-:W-:-:S04]  /*29f0*/  IMAD.WIDE R14, R11, 0x4, R14 ;  /* 0x000000040b0e7825 */ /* 0x001fc800078e020e */
[----:B------:R-:W-:Y:S01]  /*2a00*/  FMUL R13, R6, R13 ;  /* 0x0000000d060d7220 */ /* 0x000fe20000400000 */
[----:B------:R-:W-:-:S05]  /*2a10*/  IADD3 R7, PT, PT, R7, R8, RZ ;  /* 0x0000000807077210 */ /* 0x000fca0007ffe0ff */
[----:B-1----:R-:W-:-:S05]  /*2a20*/  IMAD.WIDE R2, R7, 0x4, R2 ;  /* 0x0000000407027825 */ /* 0x002fca00078e0202 */
[----:B------:R0:W-:Y:S04]  /*2a30*/  REDG.E.ADD.F32.FTZ.RN.STRONG.GPU desc[UR6][R2.64], R6 ;  /* 0x00000006020079a6 */ /* 0x0001e8000c12f306 */
[----:B------:R0:W-:Y:S01]  /*2a40*/  REDG.E.ADD.F32.FTZ.RN.STRONG.GPU desc[UR6][R14.64], R13 ;  /* 0x0000000d0e0079a6 */ /* 0x0001e2000c12f306 */
[----:B------:R-:W-:Y:S05]  /*2a50*/  BRA `(.L_x_37) ;  /* 0x0000000000787947 */ /* 0x000fea0003800000 */
.L_x_45:
[----:B------:R-:W-:Y:S05]  /*2a60*/  BREAK.RELIABLE B4 ;  /* 0x0000000000047942 */ /* 0x000fea0003800100 */
[----:B------:R-:W2:Y:S01]  /*2a70*/  LDG.E.CONSTANT R3, desc[UR6][R2.64+0x4] ;  /* 0x0000040602037981 */ /* 0x000ea2000c1e9900 */
[----:B------:R-:W-:Y:S01]  /*2a80*/  BSSY.RECONVERGENT B5, `(.L_x_46) ;  /* 0x000000f000057945 */ /* 0x000fe20003800200 */
[----:B--2---:R-:W-:Y:S01]  /*2a90*/  FADD R0, -R0, R3 ;  /* 0x0000000300007221 */ /* 0x004fe20000000100 */
[----:B------:R-:W-:-:S04]  /*2aa0*/  FADD R3, R3, -R25 ;  /* 0x8000001903037221 */ /* 0x000fc80000000000 */
[----:B------:R-:W-:-:S04]  /*2ab0*/  FMNMX R8, R0, 9.9999999600419720025e-13, !PT ;  /* 0x2b8cbccc00087809 */ /* 0x000fc80007800000 */
[----:B------:R-:W1:Y:S08]  /*2ac0*/  MUFU.RCP R5, R8 ;  /* 0x0000000800057308 */ /* 0x000e700000001000 */
[----:B------:R-:W2:Y:S01]  /*2ad0*/  FCHK P0, R3, R8 ;  /* 0x0000000803007302 */ /* 0x000ea20000000000 */
[----:B-1----:R-:W-:-:S04]  /*2ae0*/  FFMA R0, -R8, R5, 1 ;  /* 0x3f80000008007423 */ /* 0x002fc80000000105 */
[----:B------:R-:W-:-:S04]  /*2af0*/  FFMA R0, R5, R0, R5 ;  /* 0x0000000005007223 */ /* 0x000fc80000000005 */
[----:B------:R-:W-:-:S04]  /*2b00*/  FFMA R5, R0, R3, RZ ;  /* 0x0000000300057223 */ /* 0x000fc800000000ff */
[----:B------:R-:W-:-:S04]  /*2b10*/  FFMA R4, -R8, R5, R3 ;  /* 0x0000000508047223 */ /* 0x000fc80000000103 */
[----:B------:R-:W-:Y:S01]  /*2b20*/  FFMA R0, R0, R4, R5 ;  /* 0x0000000400007223 */ /* 0x000fe20000000005 */
[----:B--2---:R-:W-:Y:S06]  /*2b30*/  @!P0 BRA `(.L_x_47) ;  /* 0x00000000000c8947 */ /* 0x004fec0003800000 */
[----:B------:R-:W-:Y:S01]  /*2b40*/  IMAD.MOV.U32 R0, RZ, RZ, R8 ;  /* 0x000000ffff007224 */ /* 0x000fe200078e0008 */
[----:B------:R-:W-:-:S07]  /*2b50*/  MOV R30, 0x2b70 ;  /* 0x00002b70001e7802 */ /* 0x000fce0000000f00 */
[----:B0-----:R-:W-:Y:S05]  /*2b60*/  CALL.REL.NOINC `($__internal_0_$__cuda_sm3x_div_rn_noftz_f32_slowpath) ;  /* 0x0000001000047944 */ /* 0x001fea0003c00000 */
.L_x_47:
[----:B------:R-:W-:Y:S05]  /*2b70*/  BSYNC.RECONVERGENT B5 ;  /* 0x0000000000057941 */ /* 0x000fea0003800200 */
.L_x_46:
[----:B------:R-:W1:Y:S01]  /*2b80*/  LDC.64 R2, c[0x0][0x388] ;  /* 0x0000e200ff027b82 */ /* 0x000e620000000a00 */
[----:B------:R-:W-:Y:S01]  /*2b90*/  FADD.SAT R5, RZ, R0 ;  /* 0x00000000ff057221 */ /* 0x000fe20000002000 */
[----:B------:R-:W-:Y:S01]  /*2ba0*/  FADD.SAT R7, -R0, 1 ;  /* 0x3f80000000077421 */ /* 0x000fe20000002100 */
[----:B0-----:R-:W-:-:S04]  /*2bb0*/  IMAD.WIDE R14, R11, 0x4, R14 ;  /* 0x000000040b0e7825 */ /* 0x001fc800078e020e */
[C---:B------:R-:W-:Y:S01]  /*2bc0*/  FMUL R13, R6.reuse, R13 ;  /* 0x0000000d060d7220 */ /* 0x040fe20000400000 */
[C---:B------:R-:W-:Y:S01]  /*2bd0*/  FMUL R9, R6.reuse, R5 ;  /* 0x0000000506097220 */ /* 0x040fe20000400000 */
[----:B------:R-:W-:Y:S01]  /*2be0*/  FMUL R7, R6, R7 ;  /* 0x0000000706077220 */ /* 0x000fe20000400000 */
[----:B-1----:R-:W-:-:S05]  /*2bf0*/  IMAD.WIDE R2, R10, 0x4, R2 ;  /* 0x000000040a027825 */ /* 0x002fca00078e0202 */
[----:B------:R1:W-:Y:S01]  /*2c00*/  REDG.E.ADD.F32.FTZ.RN.STRONG.GPU desc[UR6][R2.64], R9 ;  /* 0x00000009020079a6 */ /* 0x0003e2000c12f306 */
[----:B------:R-:W-:-:S05]  /*2c10*/  IMAD.WIDE R4, R28, 0x4, R2 ;  /* 0x000000041c047825 */ /* 0x000fca00078e0202 */
[----:B------:R1:W-:Y:S04]  /*2c20*/  REDG.E.ADD.F32.FTZ.RN.STRONG.GPU desc[UR6][R4.64], R7 ;  /* 0x00000007040079a6 */ /* 0x0003e8000c12f306 */
[----:B------:R1:W-:Y:S02]  /*2c30*/  REDG.E.ADD.F32.FTZ.RN.STRONG.GPU desc[UR6][R14.64], R13 ;  /* 0x0000000d0e0079a6 */ /* 0x0003e4000c12f306 */
.L_x_37:
[----:B------:R-:W-:Y:S05]  /*2c40*/  BSYNC.RECONVERGENT B3 ;  /* 0x0000000000037941 */ /* 0x000fea0003800200 */
.L_x_36:
[----:B------:R-:W-:-:S04]  /*2c50*/  IADD3 R21, PT, PT, R24, R21, RZ ;  /* 0x0000001518157210 */ /* 0x000fc80007ffe0ff */
[----:B------:R-:W-:-:S13]  /*2c60*/  ISETP.GE.AND P0, PT, R21, R26, PT ;  /* 0x0000001a1500720c */ /* 0x000fda0003f06270 */
[----:B------:R-:W-:Y:S05]  /*2c70*/  @!P0 BRA `(.L_x_48) ;  /* 0xfffffff000d88947 */ /* 0x000fea000383ffff */
[----:B------:R-:W-:Y:S05]  /*2c80*/  BRA `(.L_x_1) ;  /* 0x0000000c00947947 */ /* 0x000fea0003800000 */
.L_x_35:
[----:B0-2---:R-:W-:Y:S02]  /*2c90*/  IABS R5, R28 ;  /* 0x0000001c00057213 */ /* 0x005fe40000000000 */
[----:B------:R-:W-:Y:S02]  /*2ca0*/  IABS R10, R23 ;  /* 0x00000017000a7213 */ /* 0x000fe40000000000 */
[----:B------:R-:W0:Y:S02]  /*2cb0*/  I2F.RP R0, R5 ;  /* 0x0000000500007306 */ /* 0x000e240000209400 */
[----:B------:R-:W-:-:S06]  /*2cc0*/  IADD3 R13, PT, PT, RZ, -R10, RZ ;  /* 0x8000000aff0d7210 */ /* 0x000fcc0007ffe0ff */
[----:B0-----:R-:W0:Y:S02]  /*2cd0*/  MUFU.RCP R0, R0 ;  /* 0x0000000000007308 */ /* 0x001e240000001000 */
[----:B0-----:R-:W-:Y:S02]  /*2ce0*/  IADD3 R2, PT, PT, R0, 0xffffffe, RZ ;  /* 0x0ffffffe00027810 */ /* 0x001fe40007ffe0ff */
[----:B------:R-:W-:-:S04]  /*2cf0*/  IABS R0, R21 ;  /* 0x0000001500007213 */ /* 0x000fc80000000000 */
[----:B------:R0:W1:Y:S02]  /*2d00*/  F2I.FTZ.U32.TRUNC.NTZ R3, R2 ;  /* 0x0000000200037305 */ /* 0x000064000021f000 */
[----:B0-----:R-:W-:Y:S01]  /*2d10*/  MOV R2, RZ ;  /* 0x000000ff00027202 */ /* 0x001fe20000000f00 */
[----:B-1----:R-:W-:-:S04]  /*2d20*/  IMAD.MOV R4, RZ, RZ, -R3 ;  /* 0x000000ffff047224 */ /* 0x002fc800078e0a03 */
        /* <DEDUP_REMOVED lines=10> */
[----:B------:R-:W-:Y:S01]  /*2dd0*/  @!P2 IMAD.IADD R0, R0, 0x1, -R5 ;  /* 0x000000010000a824 */ /* 0x000fe200078e0a05 */
[----:B------:R-:W-:Y:S02]  /*2de0*/  @!P2 IADD3 R3, PT, PT, R3, 0x1, RZ ;  /* 0x000000010303a810 */ /* 0x000fe40007ffe0ff */
[----:B------:R-:W-:Y:S02]  /*2df0*/  ISETP.NE.AND P2, PT, R28, RZ, PT ;  /* 0x000000ff1c00720c */ /* 0x000fe40003f45270 */
[----:B------:R-:W-:Y:S02]  /*2e00*/  ISETP.GE.U32.AND P1, PT, R0, R5, PT ;  /* 0x000000050000720c */ /* 0x000fe40003f26070 */
[----:B------:R-:W-:-:S04]  /*2e10*/  LOP3.LUT R0, R21, R28, RZ, 0x3c, !PT ;  /* 0x0000001c15007212 */ /* 0x000fc800078e3cff */
[----:B------:R-:W-:Y:S02]  /*2e20*/  ISETP.GE.AND P0, PT, R0, RZ, PT ;  /* 0x000000ff0000720c */ /* 0x000fe40003f06270 */
[----:B------:R-:W1:Y:S01]  /*2e30*/  LDC R0, c[0x0][0x3e0] ;  /* 0x0000f800ff007b82 */ /* 0x000e620000000800 */
[----:B0-----:R-:W-:-:S04]  /*2e40*/  IADD3 R6, PT, PT, R8, 0xffffffe, RZ ;  /* 0x0ffffffe08067810 */ /* 0x001fc80007ffe0ff */
[----:B------:R0:W2:Y:S01]  /*2e50*/  F2I.FTZ.U32.TRUNC.NTZ R7, R6 ;  /* 0x0000000600077305 */ /* 0x0000a2000021f000 */
[----:B------:R-:W-:-:S05]  /*2e60*/  @P1 VIADD R3, R3, 0x1 ;  /* 0x0000000103031836 */ /* 0x000fca0000000000 */
[----:B------:R-:W-:Y:S02]  /*2e70*/  @!P0 IADD3 R3, PT, PT, -R3, RZ, RZ ;  /* 0x000000ff03038210 */ /* 0x000fe40007ffe1ff */
[----:B------:R-:W-:Y:S01]  /*2e80*/  @!P2 LOP3.LUT R3, RZ, R28, RZ, 0x33, !PT ;  /* 0x0000001cff03a212 */ /* 0x000fe200078e33ff */
[----:B0-----:R-:W-:Y:S01]  /*2e90*/  HFMA2 R6, -RZ, RZ, 0, 0 ;  /* 0x00000000ff067431 */ /* 0x001fe200000001ff */
[----:B------:R-:W-:-:S03]  /*2ea0*/  ISETP.NE.AND P2, PT, R23, RZ, PT ;  /* 0x000000ff1700720c */ /* 0x000fc60003f45270 */
[----:B------:R-:W-:Y:S01]  /*2eb0*/  IMAD R4, R28, R3, RZ ;  /* 0x000000031c047224 */ /* 0x000fe200078e02ff */
[----:B--2---:R-:W-:-:S03]  /*2ec0*/  IADD3 R5, PT, PT, RZ, -R7, RZ ;  /* 0x80000007ff057210 */ /* 0x004fc60007ffe0ff */
[----:B------:R-:W-:Y:S01]  /*2ed0*/  IMAD.IADD R12, R21, 0x1, -R4 ;  /* 0x00000001150c7824 */ /* 0x000fe200078e0a04 */
[----:B-1----:R-:W-:Y:S01]  /*2ee0*/  IABS R3, R0 ;  /* 0x0000000000037213 */ /* 0x002fe20000000000 */
[----:B------:R-:W-:-:S03]  /*2ef0*/  IMAD R5, R5, R2, RZ ;  /* 0x0000000205057224 */ /* 0x000fc600078e02ff */
[----:B------:R-:W-:Y:S01]  /*2f00*/  IABS R9, R12 ;  /* 0x0000000c00097213 */ /* 0x000fe20000000000 */
[----:B------:R-:W0:Y:S01]  /*2f10*/  I2F.RP R8, R3 ;  /* 0x0000000300087306 */ /* 0x000e220000209400 */
[----:B------:R-:W-:Y:S01]  /*2f20*/  IMAD.HI.U32 R5, R7, R5, R6 ;  /* 0x0000000507057227 */ /* 0x000fe200078e0006 */
[----:B------:R-:W-:-:S03]  /*2f30*/  ISETP.GE.AND P1, PT, R12, RZ, PT ;  /* 0x000000ff0c00720c */ /* 0x000fc60003f26270 */
[----:B------:R-:W-:-:S04]  /*2f40*/  IMAD.MOV.U32 R6, RZ, RZ, R9 ;  /* 0x000000ffff067224 */ /* 0x000fc800078e0009 */
[----:B------:R-:W-:-:S04]  /*2f50*/  IMAD.HI.U32 R5, R5, R6, RZ ;  /* 0x0000000605057227 */ /* 0x000fc800078e00ff */
[----:B------:R-:W-:Y:S01]  /*2f60*/  IMAD R13, R5, R13, R6 ;  /* 0x0000000d050d7224 */ /* 0x000fe200078e0206 */
[----:B0-----:R-:W0:Y:S04]  /*2f70*/  MUFU.RCP R8, R8 ;  /* 0x0000000800087308 */ /* 0x001e280000001000 */
[----:B------:R-:W-:-:S13]  /*2f80*/  ISETP.GT.U32.AND P0, PT, R2, R13, PT ;  /* 0x0000000d0200720c */ /* 0x000fda0003f04070 */
[----:B------:R-:W-:Y:S02]  /*2f90*/  @!P0 IADD3 R13, PT, PT, R13, -R2, RZ ;  /* 0x800000020d0d8210 */ /* 0x000fe40007ffe0ff */
[----:B0-----:R-:W-:Y:S02]  /*2fa0*/  IADD3 R6, PT, PT, R8, 0xffffffe, RZ ;  /* 0x0ffffffe08067810 */ /* 0x001fe40007ffe0ff */
[----:B------:R-:W-:Y:S02]  /*2fb0*/  ISETP.GT.U32.AND P0, PT, R2, R13, PT ;  /* 0x0000000d0200720c */ /* 0x000fe40003f04070 */
[----:B------:R0:W1:Y:S02]  /*2fc0*/  F2I.FTZ.U32.TRUNC.NTZ R7, R6 ;  /* 0x0000000600077305 */ /* 0x000064000021f000 */
[----:B0-----:R-:W-:-:S09]  /*2fd0*/  IMAD.MOV.U32 R6, RZ, RZ, RZ ;  /* 0x000000ffff067224 */ /* 0x001fd200078e00ff */
[----:B------:R-:W-:Y:S01]  /*2fe0*/  @!P0 IMAD.IADD R13, R13, 0x1, -R2 ;  /* 0x000000010d0d8824 */ /* 0x000fe200078e0a02 */
[----:B-1----:R-:W-:-:S04]  /*2ff0*/  IADD3 R2, PT, PT, RZ, -R7, RZ ;  /* 0x80000007ff027210 */ /* 0x002fc80007ffe0ff */
        /* <DEDUP_REMOVED lines=8> */
[----:B------:R-:W-:-:S05]  /*3080*/  IMAD.HI.U32 R2, R5, R10, RZ ;  /* 0x0000000a05027227 */ /* 0x000fca00078e00ff */
[----:B------:R-:W-:-:S05]  /*3090*/  IADD3 R2, PT, PT, -R2, RZ, RZ ;  /* 0x000000ff02027210 */ /* 0x000fca0007ffe1ff */
[----:B------:R-:W-:-:S05]  /*30a0*/  IMAD R10, R3, R2, R10 ;  /* 0x00000002030a7224 */ /* 0x000fca00078e020a */
[----:B------:R-:W-:-:S13]  /*30b0*/  ISETP.GT.U32.AND P0, PT, R3, R10, PT ;  /* 0x0000000a0300720c */ /* 0x000fda0003f04070 */
[----:B------:R-:W-:-:S04]  /*30c0*/  @!P0 IADD3 R10, PT, PT, R10, -R3, RZ ;  /* 0x800000030a0a8210 */ /* 0x000fc80007ffe0ff */
[----:B------:R-:W-:-:S13]  /*30d0*/  ISETP.GT.U32.AND P0, PT, R3, R10, PT ;  /* 0x0000000a0300720c */ /* 0x000fda0003f04070 */
[----:B------:R-:W-:Y:S02]  /*30e0*/  @!P0 IMAD.IADD R10, R10, 0x1, -R3 ;  /* 0x000000010a0a8824 */ /* 0x000fe400078e0a03 */
[----:B------:R-:W0:Y:S03]  /*30f0*/  LDC.64 R2, c[0x0][0x380] ;  /* 0x0000e000ff027b82 */ /* 0x000e260000000a00 */
[----:B------:R-:W-:Y:S02]  /*3100*/  @!P1 IADD3 R10, PT, PT, -R10, RZ, RZ ;  /* 0x000000ff0a0a9210 */ /* 0x000fe40007ffe1ff */
        /* <DEDUP_REMOVED lines=29> */
.L_x_51:
        /* <DEDUP_REMOVED lines=8> */
[----:B--2---:R-:W-:-:S06]  /*3360*/  IMAD.WIDE R4, R25, 0x4, R4 ;  /* 0x0000000419047825 */ /* 0x004fcc00078e0204 */
        /* <DEDUP_REMOVED lines=11> */
[----:B------:R-:W-:-:S04]  /*3420*/  FFMA R25, R0, -R32, R3 ;  /* 0x8000002000197223 */ /* 0x000fc80000000003 */
[----:B------:R-:W-:Y:S01]  /*3430*/  FFMA R0, R25, R2, R0 ;  /* 0x0000000219007223 */ /* 0x000fe20000000000 */
[----:B-12---:R-:W-:Y:S06]  /*3440*/  @!P0 BRA `(.L_x_53) ;  /* 0x00000000000c8947 */ /* 0x006fec0003800000 */
[----:B------:R-:W-:Y:S02]  /*3450*/  MOV R0, R32 ;  /* 0x0000002000007202 */ /* 0x000fe40000000f00 */
[----:B------:R-:W-:-:S07]  /*3460*/  MOV R30, 0x3480 ;  /* 0x00003480001e7802 */ /* 0x000fce0000000f00 */
[----:B-----5:R-:W-:Y:S05]  /*3470*/  CALL.REL.NOINC `($__internal_0_$__cuda_sm3x_div_rn_noftz_f32_slowpath) ;  /* 0x0000000400c07944 */ /* 0x020fea0003c00000 */
.L_x_53:
[----:B------:R-:W-:Y:S05]  /*3480*/  BSYNC.RECONVERGENT B4 ;  /* 0x0000000000047941 */ /* 0x000fea0003800200 */
.L_x_52:
        /* <DEDUP_REMOVED lines=15> */
.L_x_54:
        /* <DEDUP_REMOVED lines=10> */
[----:B------:R-:W-:Y:S01]  /*3620*/  BSSY.RECONVERGENT B1, `(.L_x_58) ;  /* 0x0000011000017945 */ /* 0x000fe20003800200 */
[----:B------:R-:W-:Y:S01]  /*3630*/  IMAD.MOV.U32 R7, RZ, RZ, RZ ;  /* 0x000000ffff077224 */ /* 0x000fe200078e00ff */
[----:B0-----:R-:W-:-:S06]  /*3640*/  UIADD3 UR4, UPT, UPT, UR4, -0x2, URZ ;  /* 0xfffffffe04047890 */ /* 0x001fcc000fffe0ff */
[----:B------:R-:W-:-:S07]  /*3650*/  MOV R0, UR4 ;  /* 0x0000000400007c02 */ /* 0x000fce0008000f00 */
.L_x_59:
        /* <DEDUP_REMOVED lines=14> */
.L_x_58:
[----:B------:R-:W-:-:S13]  /*3740*/  ISETP.GE.AND P0, PT, R7, R22, PT ;  /* 0x000000160700720c */ /* 0x000fda0003f06270 */
[----:B------:R-:W-:Y:S05]  /*3750*/  @!P0 BREAK.RELIABLE B4 ;  /* 0x0000000000048942 */ /* 0x000fea0003800100 */
[----:B------:R-:W-:Y:S05]  /*3760*/  @!P0 BRA `(.L_x_60) ;  /* 0x00000000002c8947 */ /* 0x000fea0003800000 */
.L_x_56:
[----:B------:R-:W-:Y:S05]  /*3770*/  BSYNC.RELIABLE B4 ;  /* 0x0000000000047941 */ /* 0x000fea0003800100 */
.L_x_55:
[----:B------:R-:W0:Y:S01]  /*3780*/  LDC.64 R6, c[0x0][0x388] ;  /* 0x0000e200ff067b82 */ /* 0x000e220000000a00 */
[----:B------:R-:W-:Y:S01]  /*3790*/  IADD3 R10, PT, PT, R11, R10, R20 ;  /* 0x0000000a0b0a7210 */ /* 0x000fe20007ffe014 */
[----:B------:R-:W-:-:S04]  /*37a0*/  FMUL R5, R8, R5 ;  /* 0x0000000508057220 */ /* 0x000fc80000400000 */
[----:B------:R-:W-:Y:S02]  /*37b0*/  IMAD.IADD R9, R9, 0x1, R10 ;  /* 0x0000000109097824 */ /* 0x000fe400078e020a */
[----:B------:R-:W1:Y:S02]  /*37c0*/  LDC.64 R2, c[0x0][0x390] ;  /* 0x0000e400ff027b82 */ /* 0x000e640000000a00 */
[----:B0-----:R-:W-:-:S05]  /*37d0*/  IMAD.WIDE R6, R9, 0x4, R6 ;  /* 0x0000000409067825 */ /* 0x001fca00078e0206 */
[----:B------:R0:W-:Y:S01]  /*37e0*/  REDG.E.ADD.F32.FTZ.RN.STRONG.GPU desc[UR6][R6.64], R8 ;  /* 0x00000008060079a6 */ /* 0x0001e2000c12f306 */
[----:B-1----:R-:W-:-:S05]  /*37f0*/  IMAD.WIDE R2, R13, 0x4, R2 ;  /* 0x000000040d027825 */ /* 0x002fca00078e0202 */
[----:B------:R0:W-:Y:S01]  /*3800*/  REDG.E.ADD.F32.FTZ.RN.STRONG.GPU desc[UR6][R2.64], R5 ;  /* 0x00000005020079a6 */ /* 0x0001e2000c12f306 */
[----:B------:R-:W-:Y:S05]  /*3810*/  BRA `(.L_x_50) ;  /* 0x0000000000a07947 */ /* 0x000fea0003800000 */
.L_x_60:
        /* <DEDUP_REMOVED lines=15> */
[----:B------:R-:W-:Y:S02]  /*3910*/  MOV R0, R4 ;  /* 0x0000000400007202 */ /* 0x000fe40000000f00 */
[----:B------:R-:W-:-:S07]  /*3920*/  MOV R30, 0x3940 ;  /* 0x00003940001e7802 */ /* 0x000fce0000000f00 */
[----:B------:R-:W-:Y:S05]  /*3930*/  CALL.REL.NOINC `($__internal_0_$__cuda_sm3x_div_rn_noftz_f32_slowpath) ;  /* 0x0000000000907944 */ /* 0x000fea0003c00000 */
.L_x_62:
[----:B------:R-:W-:Y:S05]  /*3940*/  BSYNC.RECONVERGENT B5 ;  /* 0x0000000000057941 */ /* 0x000fea0003800200 */
.L_x_61:
[----:B------:R-:W0:Y:S01]  /*3950*/  LDC.64 R10, c[0x0][0x388] ;  /* 0x0000e200ff0a7b82 */ /* 0x000e220000000a00 */
[----:B------:R-:W-:Y:S02]  /*3960*/  IMAD R7, R28, R7, R12 ;  /* 0x000000071c077224 */ /* 0x000fe400078e020c */
[----:B------:R-:W-:Y:S01]  /*3970*/  FADD.SAT R9, RZ, R0 ;  /* 0x00000000ff097221 */ /* 0x000fe20000002000 */
[----:B------:R-:W-:-:S03]  /*3980*/  FMUL R15, R8, R5 ;  /* 0x00000005080f7220 */ /* 0x000fc60000400000 */
[----:B------:R-:W-:Y:S01]  /*3990*/  FMUL R9, R8, R9 ;  /* 0x0000000908097220 */ /* 0x000fe20000400000 */
[----:B------:R-:W1:Y:S01]  /*39a0*/  LDC.64 R2, c[0x0][0x390] ;  /* 0x0000e400ff027b82 */ /* 0x000e620000000a00 */
[----:B0-----:R-:W-:-:S04]  /*39b0*/  IMAD.WIDE R6, R7, 0x4, R10 ;  /* 0x0000000407067825 */ /* 0x001fc800078e020a */
[----:B------:R-:W-:-:S04]  /*39c0*/  FADD.SAT R11, -R0, 1 ;  /* 0x3f800000000b7421 */ /* 0x000fc80000002100 */
[----:B------:R-:W-:Y:S01]  /*39d0*/  FMUL R11, R8, R11 ;  /* 0x0000000b080b7220 */ /* 0x000fe20000400000 */
[----:B------:R-:W-:Y:S01]  /*39e0*/  IMAD.WIDE R4, R28, 0x4, R6 ;  /* 0x000000041c047825 */ /* 0x000fe200078e0206 */
[----:B------:R2:W-:Y:S03]  /*39f0*/  REDG.E.ADD.F32.FTZ.RN.STRONG.GPU desc[UR6][R6.64], R9 ;  /* 0x00000009060079a6 */ /* 0x0005e6000c12f306 */
[----:B-1----:R-:W-:Y:S01]  /*3a00*/  IMAD.WIDE R2, R13, 0x4, R2 ;  /* 0x000000040d027825 */ /* 0x002fe200078e0202 */
[----:B------:R2:W-:Y:S04]  /*3a10*/  REDG.E.ADD.F32.FTZ.RN.STRONG.GPU desc[UR6][R4.64], R11 ;  /* 0x0000000b040079a6 */ /* 0x0005e8000c12f306 */
[----:B------:R2:W-:Y:S01]  /*3a20*/  REDG.E.ADD.F32.FTZ.RN.STRONG.GPU desc[UR6][R2.64], R15 ;  /* 0x0000000f020079a6 */ /* 0x0005e2000c12f306 */
[----:B------:R-:W-:Y:S05]  /*3a30*/  BRA `(.L_x_50) ;  /* 0x0000000000187947 */ /* 0x000fea0003800000 */
.L_x_57:
[----:B------:R-:W0:Y:S01]  /*3a40*/  LDC.64 R2, c[0x0][0x390] ;  /* 0x0000e400ff027b82 */ /* 0x000e220000000a00 */
[----:B------:R-:W-:Y:S01]  /*3a50*/  FMUL R25, R8, R25 ;  /* 0x0000001908197220 */ /* 0x000fe20000400000 */
[----:B0-----:R-:W-:-:S05]  /*3a60*/  IMAD.WIDE R2, R13, 0x4, R2 ;  /* 0x000000040d027825 */ /* 0x001fca00078e0202 */
[----:B------:R0:W-:Y:S01]  /*3a70*/  REDG.E.ADD.F32.FTZ.RN.STRONG.GPU desc[UR6][R2.64], R25 ;  /* 0x00000019020079a6 */ /* 0x0001e2000c12f306 */
[----:B------:R-:W1:Y:S02]  /*3a80*/  F2F.F64.F32 R8, R8 ;  /* 0x0000000800087310 */ /* 0x000e640000201800 */
[----:B01----:R-:W-:-:S11]  /*3a90*/  DADD R16, R16, R8 ;  /* 0x0000000010107229 */ /* 0x003fd60000000008 */
.L_x_50:
[----:B------:R-:W-:Y:S05]  /*3aa0*/  BSYNC.RECONVERGENT B3 ;  /* 0x0000000000037941 */ /* 0x000fea0003800200 */
.L_x_49:
[----:B------:R-:W-:-:S04]  /*3ab0*/  IADD3 R21, PT, PT, R24, R21, RZ ;  /* 0x0000001518157210 */ /* 0x000fc80007ffe0ff */
[----:B------:R-:W-:-:S13]  /*3ac0*/  ISETP.GE.AND P0, PT, R21, R26, PT ;  /* 0x0000001a1500720c */ /* 0x000fda0003f06270 */
[----:B------:R-:W-:Y:S05]  /*3ad0*/  @!P0 BRA `(.L_x_35) ;  /* 0xfffffff0006c8947 */ /* 0x000fea000383ffff */
.L_x_1:
[----:B------:R-:W-:Y:S05]  /*3ae0*/  BSYNC B0 ;  /* 0x0000000000007941 */ /* 0x000fea0003800000 */
.L_x_0:
[----:B------:R-:W-:-:S14]  /*3af0*/  DSETP.GT.AND P0, PT, R16, RZ, PT ;  /* 0x000000ff1000722a */ /* 0x000fdc0003f04000 */
[----:B------:R-:W-:Y:S05]  /*3b00*/  @!P0 EXIT ;  /* 0x000000000000894d */ /* 0x000fea0003800000 */
[----:B------:R-:W3:Y:S02]  /*3b10*/  LDCU.64 UR4, c[0x0][0x398] ;  /* 0x00007300ff0477ac */ /* 0x000ee40008000a00 */
[----:B---3--:R-:W-:-:S04]  /*3b20*/  UIADD3 UR4, UP0, UPT, UR4, 0x10, URZ ;  /* 0x0000001004047890 */ /* 0x008fc8000ff1e0ff */
[----:B------:R-:W-:Y:S02]  /*3b30*/  UIADD3.X UR5, UPT, UPT, URZ, UR5, URZ, UP0, !UPT ;  /* 0x00000005ff057290 */ /* 0x000fe400087fe4ff */
[----:B012---:R-:W-:-:S04]  /*3b40*/  IMAD.U32 R2, RZ, RZ, UR4 ;  /* 0x00000004ff027e24 */ /* 0x007fc8000f8e00ff */
[----:B------:R-:W-:-:S05]  /*3b50*/  MOV R3, UR5 ;  /* 0x0000000500037c02 */ /* 0x000fca0008000f00 */
[----:B------:R-:W-:Y:S01]  /*3b60*/  REDG.E.ADD.F64.RN.STRONG.GPU desc[UR6][R2.64], R16 ;  /* 0x00000010020079a6 */ /* 0x000fe2000c12ff06 */
[----:B------:R-:W-:Y:S05]  /*3b70*/  EXIT ;  /* 0x000000000000794d */ /* 0x000fea0003800000 */
        .weak           $__internal_0_$__cuda_sm3x_div_rn_noftz_f32_slowpath
        .type           $__internal_0_$__cuda_sm3x_div_rn_noftz_f32_slowpath,@function
        .size           $__internal_0_$__cuda_sm3x_div_rn_noftz_f32_slowpath,(.L_x_75 - $__internal_0_$__cuda_sm3x_div_rn_noftz_f32_slowpath)
$__internal_0_$__cuda_sm3x_div_rn_noftz_f32_slowpath:
[----:B------:R-:W-:Y:S01]  /*3b80*/  SHF.R.U32.HI R4, RZ, 0x17, R0 ;  /* 0x00000017ff047819 */ /* 0x000fe20000011600 */
[----:B------:R-:W-:Y:S01]  /*3b90*/  BSSY.RECONVERGENT B1, `(.L_x_63) ;  /* 0x0000062000017945 */ /* 0x000fe20003800200 */
[----:B------:R-:W-:Y:S02]  /*3ba0*/  SHF.R.U32.HI R25, RZ, 0x17, R3 ;  /* 0x00000017ff197819 */ /* 0x000fe40000011603 */
[----:B------:R-:W-:Y:S02]  /*3bb0*/  LOP3.LUT R4, R4, 0xff, RZ, 0xc0, !PT ;  /* 0x000000ff04047812 */ /* 0x000fe400078ec0ff */
[----:B------:R-:W-:Y:S02]  /*3bc0*/  LOP3.LUT R25, R25, 0xff, RZ, 0xc0, !PT ;  /* 0x000000ff19197812 */ /* 0x000fe400078ec0ff */
[----:B------:R-:W-:-:S03]  /*3bd0*/  IADD3 R27, PT, PT, R4, -0x1, RZ ;  /* 0xffffffff041b7810 */ /* 0x000fc60007ffe0ff */
[----:B------:R-:W-:Y:S01]  /*3be0*/  VIADD R29, R25, 0xffffffff ;  /* 0xffffffff191d7836 */ /* 0x000fe20000000000 */
[----:B------:R-:W-:-:S04]  /*3bf0*/  ISETP.GT.U32.AND P0, PT, R27, 0xfd, PT ;  /* 0x000000fd1b00780c */ /* 0x000fc80003f04070 */
[----:B------:R-:W-:-:S13]  /*3c00*/  ISETP.GT.U32.OR P0, PT, R29, 0xfd, P0 ;  /* 0x000000fd1d00780c */ /* 0x000fda0000704470 */
[----:B------:R-:W-:Y:S01]  /*3c10*/  @!P0 MOV R2, RZ ;  /* 0x000000ff00028202 */ /* 0x000fe20000000f00 */
[----:B------:R-:W-:Y:S06]  /*3c20*/  @!P0 BRA `(.L_x_64) ;  /* 0x00000000005c8947 */ /* 0x000fec0003800000 */
[----:B------:R-:W-:Y:S02]  /*3c30*/  FSETP.GTU.FTZ.AND P0, PT, |R3|, +INF , PT ;  /* 0x7f8000000300780b */ /* 0x000fe40003f1c200 */
[----:B------:R-:W-:-:S04]  /*3c40*/  FSETP.GTU.FTZ.AND P1, PT, |R0|, +INF , PT ;  /* 0x7f8000000000780b */ /* 0x000fc80003f3c200 */
[----:B------:R-:W-:-:S13]  /*3c50*/  PLOP3.LUT P0, PT, P0, P1, PT, 0xf8, 0x8f ;  /* 0x00000000008f781c */ /* 0x000fda0000703f70 */
[----:B------:R-:W-:Y:S05]  /*3c60*/  @P0 BRA `(.L_x_65) ;  /* 0x00000004004c0947 */ /* 0x000fea0003800000 */
[----:B------:R-:W-:-:S13]  /*3c70*/  LOP3.LUT P0, RZ, R0, 0x7fffffff, R3, 0xc8, !PT ;  /* 0x7fffffff00ff7812 */ /* 0x000fda000780c803 */
[----:B------:R-:W-:Y:S05]  /*3c80*/  @!P0 BRA `(.L_x_66) ;  /* 0x00000004003c8947 */ /* 0x000fea0003800000 */
[C---:B------:R-:W-:Y:S02]  /*3c90*/  FSETP.NEU.FTZ.AND P2, PT, |R3|.reuse, +INF , PT ;  /* 0x7f8000000300780b */ /* 0x040fe40003f5d200 */
[----:B------:R-:W-:Y:S02]  /*3ca0*/  FSETP.NEU.FTZ.AND P1, PT, |R0|, +INF , PT ;  /* 0x7f8000000000780b */ /* 0x000fe40003f3d200 */
[----:B------:R-:W-:-:S11]  /*3cb0*/  FSETP.NEU.FTZ.AND P0, PT, |R3|, +INF , PT ;  /* 0x7f8000000300780b */ /* 0x000fd60003f1d200 */
[----:B------:R-:W-:Y:S05]  /*3cc0*/  @!P1 BRA !P2, `(.L_x_66) ;  /* 0x00000004002c9947 */ /* 0x000fea0005000000 */
[----:B------:R-:W-:-:S04]  /*3cd0*/  LOP3.LUT P2, RZ, R3, 0x7fffffff, RZ, 0xc0, !PT ;  /* 0x7fffffff03ff7812 */ /* 0x000fc8000784c0ff */
[----:B------:R-:W-:-:S13]  /*3ce0*/  PLOP3.LUT P1, PT, P1, P2, PT, 0x2f, 0xf2 ;  /* 0x0000000000f2781c */ /* 0x000fda0000f24577 */
[----:B------:R-:W-:Y:S05]  /*3cf0*/  @P1 BRA `(.L_x_67) ;  /* 0x0000000400181947 */ /* 0x000fea0003800000 */
[----:B------:R-:W-:-:S04]  /*3d00*/  LOP3.LUT P1, RZ, R0, 0x7fffffff, RZ, 0xc0, !PT ;  /* 0x7fffffff00ff7812 */ /* 0x000fc8000782c0ff */
[----:B------:R-:W-:-:S13]  /*3d10*/  PLOP3.LUT P0, PT, P0, P1, PT, 0x2f, 0xf2 ;  /* 0x0000000000f2781c */ /* 0x000fda0000702577 */
[----:B------:R-:W-:Y:S05]  /*3d20*/  @P0 BRA `(.L_x_68) ;  /* 0x0000000400000947 */ /* 0x000fea0003800000 */
[----:B------:R-:W-:Y:S02]  /*3d30*/  ISETP.GE.AND P0, PT, R29, RZ, PT ;  /* 0x000000ff1d00720c */ /* 0x000fe40003f06270 */
[----:B------:R-:W-:-:S11]  /*3d40*/  ISETP.GE.AND P1, PT, R27, RZ, PT ;  /* 0x000000ff1b00720c */ /* 0x000fd60003f26270 */
[----:B------:R-:W-:Y:S01]  /*3d50*/  @P0 MOV R2, RZ ;  /* 0x000000ff00020202 */ /* 0x000fe20000000f00 */
[----:B------:R-:W-:Y:S02]  /*3d60*/  @!P0 IMAD.MOV.U32 R2, RZ, RZ, -0x40 ;  /* 0xffffffc0ff028424 */ /* 0x000fe400078e00ff */
[----:B------:R-:W-:Y:S01]  /*3d70*/  @!P0 FFMA R3, R3, 1.84467440737095516160e+19, RZ ;  /* 0x5f80000003038823 */ /* 0x000fe200000000ff */
[----:B------:R-:W-:Y:S02]  /*3d80*/  @!P1 FFMA R0, R0, 1.84467440737095516160e+19, RZ ;  /* 0x5f80000000009823 */ /* 0x000fe400000000ff */
[----:B------:R-:W-:-:S07]  /*3d90*/  @!P1 IADD3 R2, PT, PT, R2, 0x40, RZ ;  /* 0x0000004002029810 */ /* 0x000fce0007ffe0ff */
.L_x_64:
[----:B------:R-:W-:Y:S01]  /*3da0*/  LEA R31, R4, 0xc0800000, 0x17 ;  /* 0xc0800000041f7811 */ /* 0x000fe200078eb8ff */
[----:B------:R-:W-:Y:S01]  /*3db0*/  VIADD R25, R25, 0xffffff81 ;  /* 0xffffff8119197836 */ /* 0x000fe20000000000 */
[----:B------:R-:W-:Y:S02]  /*3dc0*/  BSSY.RECONVERGENT B2, `(.L_x_69) ;  /* 0x0000035000027945 */ /* 0x000fe40003800200 */
[----:B------:R-:W-:Y:S01]  /*3dd0*/  IADD3 R31, PT, PT, -R31, R0, RZ ;  /* 0x000000001f1f7210 */ /* 0x000fe20007ffe1ff */
[----:B------:R-:W-:-:S03]  /*3de0*/  IMAD R0, R25, -0x800000, R3 ;  /* 0xff80000019007824 */ /* 0x000fc600078e0203 */
[----:B------:R-:W0:Y:S01]  /*3df0*/  MUFU.RCP R32, R31 ;  /* 0x0000001f00207308 */ /* 0x000e220000001000 */
[----:B------:R-:W-:-:S04]  /*3e00*/  FADD.FTZ R27, -R31, -RZ ;  /* 0x800000ff1f1b7221 */ /* 0x000fc80000010100 */
[----:B0-----:R-:W-:-:S04]  /*3e10*/  FFMA R29, R32, R27, 1 ;  /* 0x3f800000201d7423 */ /* 0x001fc8000000001b */
[----:B------:R-:W-:-:S04]  /*3e20*/  FFMA R29, R32, R29, R32 ;  /* 0x0000001d201d7223 */ /* 0x000fc80000000020 */
[----:B------:R-:W-:-:S04]  /*3e30*/  FFMA R32, R0, R29, RZ ;  /* 0x0000001d00207223 */ /* 0x000fc800000000ff */
[----:B------:R-:W-:-:S04]  /*3e40*/  FFMA R3, R27, R32, R0 ;  /* 0x000000201b037223 */ /* 0x000fc80000000000 */
[----:B------:R-:W-:Y:S01]  /*3e50*/  FFMA R32, R29, R3, R32 ;  /* 0x000000031d207223 */ /* 0x000fe20000000020 */
[----:B------:R-:W-:-:S03]  /*3e60*/  IADD3 R3, PT, PT, R25, 0x7f, -R4 ;  /* 0x0000007f19037810 */ /* 0x000fc60007ffe804 */
[----:B------:R-:W-:Y:S01]  /*3e70*/  FFMA R27, R27, R32, R0 ;  /* 0x000000201b1b7223 */ /* 0x000fe20000000000 */
[----:B------:R-:W-:-:S03]  /*3e80*/  IADD3 R3, PT, PT, R3, R2, RZ ;  /* 0x0000000203037210 */ /* 0x000fc60007ffe0ff */
[----:B------:R-:W-:-:S05]  /*3e90*/  FFMA R0, R29, R27, R32 ;  /* 0x0000001b1d007223 */ /* 0x000fca0000000020 */
[----:B------:R-:W-:-:S04]  /*3ea0*/  SHF.R.U32.HI R4, RZ, 0x17, R0 ;  /* 0x00000017ff047819 */ /* 0x000fc80000011600 */
[----:B------:R-:W-:-:S04]  /*3eb0*/  LOP3.LUT R2, R4, 0xff, RZ, 0xc0, !PT ;  /* 0x000000ff04027812 */ /* 0x000fc800078ec0ff */
[----:B------:R-:W-:-:S05]  /*3ec0*/  IADD3 R2, PT, PT, R2, R3, RZ ;  /* 0x0000000302027210 */ /* 0x000fca0007ffe0ff */
[----:B------:R-:W-:-:S05]  /*3ed0*/  VIADD R4, R2, 0xffffffff ;  /* 0xffffffff02047836 */ /* 0x000fca0000000000 */
[----:B------:R-:W-:-:S13]  /*3ee0*/  ISETP.GE.U32.AND P0, PT, R4, 0xfe, PT ;  /* 0x000000fe0400780c */ /* 0x000fda0003f06070 */
[----:B------:R-:W-:Y:S05]  /*3ef0*/  @!P0 BRA `(.L_x_70) ;  /* 0x0000000000808947 */ /* 0x000fea0003800000 */
[----:B------:R-:W-:-:S13]  /*3f00*/  ISETP.GT.AND P0, PT, R2, 0xfe, PT ;  /* 0x000000fe0200780c */ /* 0x000fda0003f04270 */
[----:B------:R-:W-:Y:S05]  /*3f10*/  @P0 BRA `(.L_x_71) ;  /* 0x00000000006c0947 */ /* 0x000fea0003800000 */
[----:B------:R-:W-:-:S13]  /*3f20*/  ISETP.GE.AND P0, PT, R2, 0x1, PT ;  /* 0x000000010200780c */ /* 0x000fda0003f06270 */
[----:B------:R-:W-:Y:S05]  /*3f30*/  @P0 BRA `(.L_x_72) ;  /* 0x0000000000740947 */ /* 0x000fea0003800000 */
[----:B------:R-:W-:Y:S02]  /*3f40*/  ISETP.GE.AND P0, PT, R2, -0x18, PT ;  /* 0xffffffe80200780c */ /* 0x000fe40003f06270 */
[----:B------:R-:W-:-:S11]  /*3f50*/  LOP3.LUT R0, R0, 0x80000000, RZ, 0xc0, !PT ;  /* 0x8000000000007812 */ /* 0x000fd600078ec0ff */
[----:B------:R-:W-:Y:S05]  /*3f60*/  @!P0 BRA `(.L_x_72) ;  /* 0x0000000000688947 */ /* 0x000fea0003800000 */
[CCC-:B------:R-:W-:Y:S01]  /*3f70*/  FFMA.RZ R3, R29.reuse, R27.reuse, R32.reuse ;  /* 0x0000001b1d037223 */ /* 0x1c0fe2000000c020 */
[CCC-:B------:R-:W-:Y:S01]  /*3f80*/  FFMA.RP R4, R29.reuse, R27.reuse, R32.reuse ;  /* 0x0000001b1d047223 */ /* 0x1c0fe20000008020 */
[----:B------:R-:W-:Y:S01]  /*3f90*/  FFMA.RM R27, R29, R27, R32 ;  /* 0x0000001b1d1b7223 */ /* 0x000fe20000004020 */
[C---:B------:R-:W-:Y:S02]  /*3fa0*/  IADD3 R25, PT, PT, R2.reuse, 0x20, RZ ;  /* 0x0000002002197810 */ /* 0x040fe40007ffe0ff */
[----:B------:R-:W-:Y:S02]  /*3fb0*/  LOP3.LUT R3, R3, 0x7fffff, RZ, 0xc0, !PT ;  /* 0x007fffff03037812 */ /* 0x000fe400078ec0ff */
[C---:B------:R-:W-:Y:S02]  /*3fc0*/  ISETP.NE.AND P2, PT, R2.reuse, RZ, PT ;  /* 0x000000ff0200720c */ /* 0x040fe40003f45270 */
[----:B------:R-:W-:Y:S02]  /*3fd0*/  LOP3.LUT R32, R3, 0x800000, RZ, 0xfc, !PT ;  /* 0x0080000003207812 */ /* 0x000fe400078efcff */
[----:B------:R-:W-:-:S02]  /*3fe0*/  ISETP.NE.AND P1, PT, R2, RZ, PT ;  /* 0x000000ff0200720c */ /* 0x000fc40003f25270 */
[----:B------:R-:W-:Y:S02]  /*3ff0*/  IADD3 R2, PT, PT, -R2, RZ, RZ ;  /* 0x000000ff02027210 */ /* 0x000fe40007ffe1ff */
[----:B------:R-:W-:Y:S02]  /*4000*/  SHF.L.U32 R25, R32, R25, RZ ;  /* 0x0000001920197219 */ /* 0x000fe400000006ff */
[----:B------:R-:W-:Y:S02]  /*4010*/  FSETP.NEU.FTZ.AND P0, PT, R4, R27, PT ;  /* 0x0000001b0400720b */ /* 0x000fe40003f1d000 */
[----:B------:R-:W-:Y:S02]  /*4020*/  SEL R3, R2, RZ, P2 ;  /* 0x000000ff02037207 */ /* 0x000fe40001000000 */
[----:B------:R-:W-:Y:S02]  /*4030*/  ISETP.NE.AND P1, PT, R25, RZ, P1 ;  /* 0x000000ff1900720c */ /* 0x000fe40000f25270 */
[----:B------:R-:W-:-:S02]  /*4040*/  SHF.R.U32.HI R25, RZ, R3, R32 ;  /* 0x00000003ff197219 */ /* 0x000fc40000011620 */
[----:B------:R-:W-:Y:S02]  /*4050*/  PLOP3.LUT P0, PT, P0, P1, PT, 0xf8, 0x8f ;  /* 0x00000000008f781c */ /* 0x000fe40000703f70 */
[----:B------:R-:W-:Y:S02]  /*4060*/  SHF.R.U32.HI R3, RZ, 0x1, R25 ;  /* 0x00000001ff037819 */ /* 0x000fe40000011619 */
[----:B------:R-:W-:-:S04]  /*4070*/  SEL R2, RZ, 0x1, !P0 ;  /* 0x00000001ff027807 */ /* 0x000fc80004000000 */
[----:B------:R-:W-:-:S04]  /*4080*/  LOP3.LUT R2, R2, 0x1, R3, 0xf8, !PT ;  /* 0x0000000102027812 */ /* 0x000fc800078ef803 */
[----:B------:R-:W-:-:S05]  /*4090*/  LOP3.LUT R2, R2, R25, RZ, 0xc0, !PT ;  /* 0x0000001902027212 */ /* 0x000fca00078ec0ff */
[----:B------:R-:W-:-:S05]  /*40a0*/  IMAD.IADD R3, R3, 0x1, R2 ;  /* 0x0000000103037824 */ /* 0x000fca00078e0202 */
[----:B------:R-:W-:Y:S01]  /*40b0*/  LOP3.LUT R0, R3, R0, RZ, 0xfc, !PT ;  /* 0x0000000003007212 */ /* 0x000fe200078efcff */
[----:B------:R-:W-:Y:S06]  /*40c0*/  BRA `(.L_x_72) ;  /* 0x0000000000107947 */ /* 0x000fec0003800000 */
.L_x_71:
[----:B------:R-:W-:-:S04]  /*40d0*/  LOP3.LUT R0, R0, 0x80000000, RZ, 0xc0, !PT ;  /* 0x8000000000007812 */ /* 0x000fc800078ec0ff */
[----:B------:R-:W-:Y:S01]  /*40e0*/  LOP3.LUT R0, R0, 0x7f800000, RZ, 0xfc, !PT ;  /* 0x7f80000000007812 */ /* 0x000fe200078efcff */
[----:B------:R-:W-:Y:S06]  /*40f0*/  BRA `(.L_x_72) ;  /* 0x0000000000047947 */ /* 0x000fec0003800000 */
.L_x_70:
[----:B------:R-:W-:-:S07]  /*4100*/  LEA R0, R3, R0, 0x17 ;  /* 0x0000000003007211 */ /* 0x000fce00078eb8ff */
.L_x_72:
[----:B------:R-:W-:Y:S05]  /*4110*/  BSYNC.RECONVERGENT B2 ;  /* 0x0000000000027941 */ /* 0x000fea0003800200 */
.L_x_69:
[----:B------:R-:W-:Y:S05]  /*4120*/  BRA `(.L_x_73) ;  /* 0x0000000000207947 */ /* 0x000fea0003800000 */
.L_x_68:
[----:B------:R-:W-:-:S04]  /*4130*/  LOP3.LUT R0, R0, 0x80000000, R3, 0x48, !PT ;  /* 0x8000000000007812 */ /* 0x000fc800078e4803 */
[----:B------:R-:W-:Y:S01]  /*4140*/  LOP3.LUT R0, R0, 0x7f800000, RZ, 0xfc, !PT ;  /* 0x7f80000000007812 */ /* 0x000fe200078efcff */
[----:B------:R-:W-:Y:S06]  /*4150*/  BRA `(.L_x_73) ;  /* 0x0000000000147947 */ /* 0x000fec0003800000 */
.L_x_67:
[----:B------:R-:W-:Y:S01]  /*4160*/  LOP3.LUT R0, R0, 0x80000000, R3, 0x48, !PT ;  /* 0x8000000000007812 */ /* 0x000fe200078e4803 */
[----:B------:R-:W-:Y:S06]  /*4170*/  BRA `(.L_x_73) ;  /* 0x00000000000c7947 */ /* 0x000fec0003800000 */
.L_x_66:
[----:B------:R-:W0:Y:S01]  /*4180*/  MUFU.RSQ R0, -QNAN ;  /* 0xffc0000000007908 */ /* 0x000e220000001400 */
[----:B------:R-:W-:Y:S05]  /*4190*/  BRA `(.L_x_73) ;  /* 0x0000000000047947 */ /* 0x000fea0003800000 */
.L_x_65:
[----:B------:R-:W-:-:S07]  /*41a0*/  FADD.FTZ R0, R3, R0 ;  /* 0x0000000003007221 */ /* 0x000fce0000010000 */
.L_x_73:
[----:B------:R-:W-:Y:S05]  /*41b0*/  BSYNC.RECONVERGENT B1 ;  /* 0x0000000000017941 */ /* 0x000fea0003800200 */
.L_x_63:
[----:B------:R-:W-:-:S04]  /*41c0*/  HFMA2 R31, -RZ, RZ, 0, 0 ;  /* 0x00000000ff1f7431 */ /* 0x000fc800000001ff */
[----:B0-----:R-:W-:Y:S05]  /*41d0*/  RET.REL.NODEC R30 `(energy_loss_kernel_with_path_tracking) ;  /* 0xffffffbc1e887950 */ /* 0x001fea0003c3ffff */
.L_x_74:
[----:B------:R-:W-:-:S00]  /*41e0*/  BRA `(.L_x_74) ;  /* 0xfffffffc00fc7947 */ /* 0x000fc0000383ffff */
[----:B------:R-:W-:-:S00]  /*41f0*/  NOP ;  /* 0x0000000000007918 */ /* 0x000fc00000000000 */
        /* <DEDUP_REMOVED lines=8> */
.L_x_75:


//--------------------- .nv.shared.reserved.0     --------------------------
	.section	.nv.shared.reserved.0,"aw",@nobits
	.weak		__nv_reservedSMEM_offset_0_alias
	.size		__nv_reservedSMEM_offset_0_alias, 0, 64
	.other		__nv_reservedSMEM_offset_0_alias,@"STO_CUDA_RESERVED_SHARED STV_DEFAULT"
__nv_reservedSMEM_offset_0_alias:
	.zero		0
	.zero		64


//--------------------- .nv.constant0.energy_loss_kernel_with_path_tracking --------------------------
	.section	.nv.constant0.energy_loss_kernel_with_path_tracking,"a",@progbits
	.sectionflags	@""
	.align	4
.nv.constant0.energy_loss_kernel_with_path_tracking:
	.zero		1000


//--------------------- SYMBOLS --------------------------

	.type		.nv.reservedSmem.offset0,@object
	.size		.nv.reservedSmem.offset0,0x4
